//
// Generated by NVIDIA NVVM Compiler
//
// Compiler Build ID: CL-36424714
// Cuda compilation tools, release 13.0, V13.0.88
// Based on NVVM 20.0.0
//

.version 9.0
.target sm_100
.address_size 64

	// .globl	_Z10k_gemm_f32fPKfiiS0_iiPfii
// _ZZ10k_gemm_f32fPKfiiS0_iiPfiiE2Ac has been demoted
// _ZZ27k_gemm_f32_nonblockmultipleiiifPKfiiS0_iiPfiiE2Ac has been demoted

.visible .entry _Z10k_gemm_f32fPKfiiS0_iiPfii(
	.param .f32 _Z10k_gemm_f32fPKfiiS0_iiPfii_param_0,
	.param .u64 .ptr .align 1 _Z10k_gemm_f32fPKfiiS0_iiPfii_param_1,
	.param .u32 _Z10k_gemm_f32fPKfiiS0_iiPfii_param_2,
	.param .u32 _Z10k_gemm_f32fPKfiiS0_iiPfii_param_3,
	.param .u64 .ptr .align 1 _Z10k_gemm_f32fPKfiiS0_iiPfii_param_4,
	.param .u32 _Z10k_gemm_f32fPKfiiS0_iiPfii_param_5,
	.param .u32 _Z10k_gemm_f32fPKfiiS0_iiPfii_param_6,
	.param .u64 .ptr .align 1 _Z10k_gemm_f32fPKfiiS0_iiPfii_param_7,
	.param .u32 _Z10k_gemm_f32fPKfiiS0_iiPfii_param_8,
	.param .u32 _Z10k_gemm_f32fPKfiiS0_iiPfii_param_9
)
{
	.reg .pred 	%p<3>;
	.reg .b32 	%r<64>;
	.reg .b32 	%f<649>;
	.reg .b64 	%rd<68>;
	// demoted variable
	.shared .align 4 .b8 _ZZ10k_gemm_f32fPKfiiS0_iiPfiiE2Ac[1024];
	ld.param.u32 	%r25, [_Z10k_gemm_f32fPKfiiS0_iiPfii_param_3];
	ld.param.u32 	%r26, [_Z10k_gemm_f32fPKfiiS0_iiPfii_param_5];
	mov.u32 	%r1, %tid.x;
	mov.u32 	%r2, %tid.y;
	mov.u32 	%r30, %ctaid.x;
	mov.u32 	%r31, %ctaid.y;
	shl.b32 	%r3, %r31, 4;
	mul.lo.s32 	%r63, %r25, %r3;
	shl.b32 	%r5, %r30, 6;
	setp.lt.s32 	%p1, %r25, 1;
	mov.f32 	%f633, 0f00000000;
	mov.f32 	%f634, %f633;
	mov.f32 	%f635, %f633;
	mov.f32 	%f636, %f633;
	mov.f32 	%f637, %f633;
	mov.f32 	%f638, %f633;
	mov.f32 	%f639, %f633;
	mov.f32 	%f640, %f633;
	mov.f32 	%f641, %f633;
	mov.f32 	%f642, %f633;
	mov.f32 	%f643, %f633;
	mov.f32 	%f644, %f633;
	mov.f32 	%f645, %f633;
	mov.f32 	%f646, %f633;
	mov.f32 	%f647, %f633;
	mov.f32 	%f648, %f633;
	@%p1 bra 	$L__BB0_3;
	ld.param.u32 	%r54, [_Z10k_gemm_f32fPKfiiS0_iiPfii_param_6];
	ld.param.u32 	%r52, [_Z10k_gemm_f32fPKfiiS0_iiPfii_param_2];
	mul.lo.s32 	%r32, %r52, %r1;
	shl.b32 	%r33, %r2, 4;
	add.s32 	%r34, %r1, %r5;
	add.s32 	%r35, %r34, %r33;
	mul.lo.s32 	%r62, %r26, %r35;
	mul.wide.s32 	%rd1, %r54, 60;
	mul.wide.s32 	%rd2, %r54, 56;
	mul.wide.s32 	%rd3, %r54, 52;
	mul.wide.s32 	%rd4, %r54, 48;
	mul.wide.s32 	%rd5, %r54, 44;
	mul.wide.s32 	%rd6, %r54, 36;
	mul.wide.s32 	%rd7, %r54, 32;
	mul.wide.s32 	%rd8, %r54, 28;
	mul.wide.s32 	%rd9, %r54, 24;
	mul.wide.s32 	%rd10, %r54, 20;
	mul.wide.s32 	%rd11, %r54, 8;
	mul.wide.s32 	%rd12, %r54, 4;
	add.s32 	%r36, %r2, %r3;
	add.s32 	%r37, %r36, 8;
	mad.lo.s32 	%r61, %r25, %r37, %r32;
	add.s32 	%r38, %r36, 12;
	mad.lo.s32 	%r60, %r25, %r38, %r32;
	add.s32 	%r39, %r36, 4;
	mad.lo.s32 	%r59, %r25, %r39, %r32;
	mad.lo.s32 	%r58, %r25, %r36, %r32;
	add.s32 	%r11, %r63, %r25;
	mov.f32 	%f633, 0f00000000;
$L__BB0_2:
	ld.param.u32 	%r55, [_Z10k_gemm_f32fPKfiiS0_iiPfii_param_6];
	ld.param.u64 	%rd66, [_Z10k_gemm_f32fPKfiiS0_iiPfii_param_4];
	ld.param.u32 	%r53, [_Z10k_gemm_f32fPKfiiS0_iiPfii_param_2];
	ld.param.u64 	%rd65, [_Z10k_gemm_f32fPKfiiS0_iiPfii_param_1];
	ld.param.f32 	%f616, [_Z10k_gemm_f32fPKfiiS0_iiPfii_param_0];
	mul.wide.s32 	%rd16, %r62, 4;
	cvta.to.global.u64 	%rd17, %rd66;
	add.s64 	%rd18, %rd17, %rd16;
	mul.wide.s32 	%rd19, %r61, 4;
	cvta.to.global.u64 	%rd20, %rd65;
	add.s64 	%rd21, %rd20, %rd19;
	mul.wide.s32 	%rd22, %r60, 4;
	add.s64 	%rd23, %rd20, %rd22;
	mul.wide.s32 	%rd24, %r59, 4;
	add.s64 	%rd25, %rd20, %rd24;
	mul.wide.s32 	%rd26, %r58, 4;
	add.s64 	%rd27, %rd20, %rd26;
	ld.global.f32 	%f52, [%rd27];
	shl.b32 	%r40, %r1, 4;
	add.s32 	%r41, %r2, %r40;
	shl.b32 	%r42, %r41, 2;
	mov.u32 	%r43, _ZZ10k_gemm_f32fPKfiiS0_iiPfiiE2Ac;
	add.s32 	%r44, %r43, %r42;
	st.shared.f32 	[%r44], %f52;
	ld.global.f32 	%f53, [%rd25];
	st.shared.f32 	[%r44+16], %f53;
	ld.global.f32 	%f54, [%rd21];
	st.shared.f32 	[%r44+32], %f54;
	ld.global.f32 	%f55, [%rd23];
	st.shared.f32 	[%r44+48], %f55;
	bar.sync 	0;
	ld.global.f32 	%f56, [%rd18];
	mul.f32 	%f57, %f616, %f56;
	ld.shared.f32 	%f58, [_ZZ10k_gemm_f32fPKfiiS0_iiPfiiE2Ac];
	fma.rn.f32 	%f59, %f57, %f58, %f648;
	ld.shared.f32 	%f60, [_ZZ10k_gemm_f32fPKfiiS0_iiPfiiE2Ac+4];
	fma.rn.f32 	%f61, %f57, %f60, %f647;
	ld.shared.f32 	%f62, [_ZZ10k_gemm_f32fPKfiiS0_iiPfiiE2Ac+8];
	fma.rn.f32 	%f63, %f57, %f62, %f646;
	ld.shared.f32 	%f64, [_ZZ10k_gemm_f32fPKfiiS0_iiPfiiE2Ac+12];
	fma.rn.f32 	%f65, %f57, %f64, %f645;
	ld.shared.f32 	%f66, [_ZZ10k_gemm_f32fPKfiiS0_iiPfiiE2Ac+16];
	fma.rn.f32 	%f67, %f57, %f66, %f644;
	ld.shared.f32 	%f68, [_ZZ10k_gemm_f32fPKfiiS0_iiPfiiE2Ac+20];
	fma.rn.f32 	%f69, %f57, %f68, %f643;
	ld.shared.f32 	%f70, [_ZZ10k_gemm_f32fPKfiiS0_iiPfiiE2Ac+24];
	fma.rn.f32 	%f71, %f57, %f70, %f642;
	ld.shared.f32 	%f72, [_ZZ10k_gemm_f32fPKfiiS0_iiPfiiE2Ac+28];
	fma.rn.f32 	%f73, %f57, %f72, %f641;
	ld.shared.f32 	%f74, [_ZZ10k_gemm_f32fPKfiiS0_iiPfiiE2Ac+32];
	fma.rn.f32 	%f75, %f57, %f74, %f640;
	ld.shared.f32 	%f76, [_ZZ10k_gemm_f32fPKfiiS0_iiPfiiE2Ac+36];
	fma.rn.f32 	%f77, %f57, %f76, %f639;
	ld.shared.f32 	%f78, [_ZZ10k_gemm_f32fPKfiiS0_iiPfiiE2Ac+40];
	fma.rn.f32 	%f79, %f57, %f78, %f638;
	ld.shared.f32 	%f80, [_ZZ10k_gemm_f32fPKfiiS0_iiPfiiE2Ac+44];
	fma.rn.f32 	%f81, %f57, %f80, %f637;
	ld.shared.f32 	%f82, [_ZZ10k_gemm_f32fPKfiiS0_iiPfiiE2Ac+48];
	fma.rn.f32 	%f83, %f57, %f82, %f636;
	ld.shared.f32 	%f84, [_ZZ10k_gemm_f32fPKfiiS0_iiPfiiE2Ac+52];
	fma.rn.f32 	%f85, %f57, %f84, %f635;
	ld.shared.f32 	%f86, [_ZZ10k_gemm_f32fPKfiiS0_iiPfiiE2Ac+56];
	fma.rn.f32 	%f87, %f57, %f86, %f634;
	ld.shared.f32 	%f88, [_ZZ10k_gemm_f32fPKfiiS0_iiPfiiE2Ac+60];
	fma.rn.f32 	%f89, %f57, %f88, %f633;
	add.s64 	%rd28, %rd18, %rd12;
	ld.global.f32 	%f90, [%rd28];
	mul.f32 	%f91, %f616, %f90;
	ld.shared.f32 	%f92, [_ZZ10k_gemm_f32fPKfiiS0_iiPfiiE2Ac+64];
	fma.rn.f32 	%f93, %f91, %f92, %f59;
	ld.shared.f32 	%f94, [_ZZ10k_gemm_f32fPKfiiS0_iiPfiiE2Ac+68];
	fma.rn.f32 	%f95, %f91, %f94, %f61;
	ld.shared.f32 	%f96, [_ZZ10k_gemm_f32fPKfiiS0_iiPfiiE2Ac+72];
	fma.rn.f32 	%f97, %f91, %f96, %f63;
	ld.shared.f32 	%f98, [_ZZ10k_gemm_f32fPKfiiS0_iiPfiiE2Ac+76];
	fma.rn.f32 	%f99, %f91, %f98, %f65;
	ld.shared.f32 	%f100, [_ZZ10k_gemm_f32fPKfiiS0_iiPfiiE2Ac+80];
	fma.rn.f32 	%f101, %f91, %f100, %f67;
	ld.shared.f32 	%f102, [_ZZ10k_gemm_f32fPKfiiS0_iiPfiiE2Ac+84];
	fma.rn.f32 	%f103, %f91, %f102, %f69;
	ld.shared.f32 	%f104, [_ZZ10k_gemm_f32fPKfiiS0_iiPfiiE2Ac+88];
	fma.rn.f32 	%f105, %f91, %f104, %f71;
	ld.shared.f32 	%f106, [_ZZ10k_gemm_f32fPKfiiS0_iiPfiiE2Ac+92];
	fma.rn.f32 	%f107, %f91, %f106, %f73;
	ld.shared.f32 	%f108, [_ZZ10k_gemm_f32fPKfiiS0_iiPfiiE2Ac+96];
	fma.rn.f32 	%f109, %f91, %f108, %f75;
	ld.shared.f32 	%f110, [_ZZ10k_gemm_f32fPKfiiS0_iiPfiiE2Ac+100];
	fma.rn.f32 	%f111, %f91, %f110, %f77;
	ld.shared.f32 	%f112, [_ZZ10k_gemm_f32fPKfiiS0_iiPfiiE2Ac+104];
	fma.rn.f32 	%f113, %f91, %f112, %f79;
	ld.shared.f32 	%f114, [_ZZ10k_gemm_f32fPKfiiS0_iiPfiiE2Ac+108];
	fma.rn.f32 	%f115, %f91, %f114, %f81;
	ld.shared.f32 	%f116, [_ZZ10k_gemm_f32fPKfiiS0_iiPfiiE2Ac+112];
	fma.rn.f32 	%f117, %f91, %f116, %f83;
	ld.shared.f32 	%f118, [_ZZ10k_gemm_f32fPKfiiS0_iiPfiiE2Ac+116];
	fma.rn.f32 	%f119, %f91, %f118, %f85;
	ld.shared.f32 	%f120, [_ZZ10k_gemm_f32fPKfiiS0_iiPfiiE2Ac+120];
	fma.rn.f32 	%f121, %f91, %f120, %f87;
	ld.shared.f32 	%f122, [_ZZ10k_gemm_f32fPKfiiS0_iiPfiiE2Ac+124];
	fma.rn.f32 	%f123, %f91, %f122, %f89;
	add.s64 	%rd29, %rd18, %rd11;
	ld.global.f32 	%f124, [%rd29];
	mul.f32 	%f125, %f616, %f124;
	ld.shared.f32 	%f126, [_ZZ10k_gemm_f32fPKfiiS0_iiPfiiE2Ac+128];
	fma.rn.f32 	%f127, %f125, %f126, %f93;
	ld.shared.f32 	%f128, [_ZZ10k_gemm_f32fPKfiiS0_iiPfiiE2Ac+132];
	fma.rn.f32 	%f129, %f125, %f128, %f95;
	ld.shared.f32 	%f130, [_ZZ10k_gemm_f32fPKfiiS0_iiPfiiE2Ac+136];
	fma.rn.f32 	%f131, %f125, %f130, %f97;
	ld.shared.f32 	%f132, [_ZZ10k_gemm_f32fPKfiiS0_iiPfiiE2Ac+140];
	fma.rn.f32 	%f133, %f125, %f132, %f99;
	ld.shared.f32 	%f134, [_ZZ10k_gemm_f32fPKfiiS0_iiPfiiE2Ac+144];
	fma.rn.f32 	%f135, %f125, %f134, %f101;
	ld.shared.f32 	%f136, [_ZZ10k_gemm_f32fPKfiiS0_iiPfiiE2Ac+148];
	fma.rn.f32 	%f137, %f125, %f136, %f103;
	ld.shared.f32 	%f138, [_ZZ10k_gemm_f32fPKfiiS0_iiPfiiE2Ac+152];
	fma.rn.f32 	%f139, %f125, %f138, %f105;
	ld.shared.f32 	%f140, [_ZZ10k_gemm_f32fPKfiiS0_iiPfiiE2Ac+156];
	fma.rn.f32 	%f141, %f125, %f140, %f107;
	ld.shared.f32 	%f142, [_ZZ10k_gemm_f32fPKfiiS0_iiPfiiE2Ac+160];
	fma.rn.f32 	%f143, %f125, %f142, %f109;
	ld.shared.f32 	%f144, [_ZZ10k_gemm_f32fPKfiiS0_iiPfiiE2Ac+164];
	fma.rn.f32 	%f145, %f125, %f144, %f111;
	ld.shared.f32 	%f146, [_ZZ10k_gemm_f32fPKfiiS0_iiPfiiE2Ac+168];
	fma.rn.f32 	%f147, %f125, %f146, %f113;
	ld.shared.f32 	%f148, [_ZZ10k_gemm_f32fPKfiiS0_iiPfiiE2Ac+172];
	fma.rn.f32 	%f149, %f125, %f148, %f115;
	ld.shared.f32 	%f150, [_ZZ10k_gemm_f32fPKfiiS0_iiPfiiE2Ac+176];
	fma.rn.f32 	%f151, %f125, %f150, %f117;
	ld.shared.f32 	%f152, [_ZZ10k_gemm_f32fPKfiiS0_iiPfiiE2Ac+180];
	fma.rn.f32 	%f153, %f125, %f152, %f119;
	ld.shared.f32 	%f154, [_ZZ10k_gemm_f32fPKfiiS0_iiPfiiE2Ac+184];
	fma.rn.f32 	%f155, %f125, %f154, %f121;
	ld.shared.f32 	%f156, [_ZZ10k_gemm_f32fPKfiiS0_iiPfiiE2Ac+188];
	fma.rn.f32 	%f157, %f125, %f156, %f123;
	mul.wide.s32 	%rd30, %r55, 12;
	add.s64 	%rd31, %rd18, %rd30;
	ld.global.f32 	%f158, [%rd31];
	mul.f32 	%f159, %f616, %f158;
	ld.shared.f32 	%f160, [_ZZ10k_gemm_f32fPKfiiS0_iiPfiiE2Ac+192];
	fma.rn.f32 	%f161, %f159, %f160, %f127;
	ld.shared.f32 	%f162, [_ZZ10k_gemm_f32fPKfiiS0_iiPfiiE2Ac+196];
	fma.rn.f32 	%f163, %f159, %f162, %f129;
	ld.shared.f32 	%f164, [_ZZ10k_gemm_f32fPKfiiS0_iiPfiiE2Ac+200];
	fma.rn.f32 	%f165, %f159, %f164, %f131;
	ld.shared.f32 	%f166, [_ZZ10k_gemm_f32fPKfiiS0_iiPfiiE2Ac+204];
	fma.rn.f32 	%f167, %f159, %f166, %f133;
	ld.shared.f32 	%f168, [_ZZ10k_gemm_f32fPKfiiS0_iiPfiiE2Ac+208];
	fma.rn.f32 	%f169, %f159, %f168, %f135;
	ld.shared.f32 	%f170, [_ZZ10k_gemm_f32fPKfiiS0_iiPfiiE2Ac+212];
	fma.rn.f32 	%f171, %f159, %f170, %f137;
	ld.shared.f32 	%f172, [_ZZ10k_gemm_f32fPKfiiS0_iiPfiiE2Ac+216];
	fma.rn.f32 	%f173, %f159, %f172, %f139;
	ld.shared.f32 	%f174, [_ZZ10k_gemm_f32fPKfiiS0_iiPfiiE2Ac+220];
	fma.rn.f32 	%f175, %f159, %f174, %f141;
	ld.shared.f32 	%f176, [_ZZ10k_gemm_f32fPKfiiS0_iiPfiiE2Ac+224];
	fma.rn.f32 	%f177, %f159, %f176, %f143;
	ld.shared.f32 	%f178, [_ZZ10k_gemm_f32fPKfiiS0_iiPfiiE2Ac+228];
	fma.rn.f32 	%f179, %f159, %f178, %f145;
	ld.shared.f32 	%f180, [_ZZ10k_gemm_f32fPKfiiS0_iiPfiiE2Ac+232];
	fma.rn.f32 	%f181, %f159, %f180, %f147;
	ld.shared.f32 	%f182, [_ZZ10k_gemm_f32fPKfiiS0_iiPfiiE2Ac+236];
	fma.rn.f32 	%f183, %f159, %f182, %f149;
	ld.shared.f32 	%f184, [_ZZ10k_gemm_f32fPKfiiS0_iiPfiiE2Ac+240];
	fma.rn.f32 	%f185, %f159, %f184, %f151;
	ld.shared.f32 	%f186, [_ZZ10k_gemm_f32fPKfiiS0_iiPfiiE2Ac+244];
	fma.rn.f32 	%f187, %f159, %f186, %f153;
	ld.shared.f32 	%f188, [_ZZ10k_gemm_f32fPKfiiS0_iiPfiiE2Ac+248];
	fma.rn.f32 	%f189, %f159, %f188, %f155;
	ld.shared.f32 	%f190, [_ZZ10k_gemm_f32fPKfiiS0_iiPfiiE2Ac+252];
	fma.rn.f32 	%f191, %f159, %f190, %f157;
	mul.wide.s32 	%rd32, %r55, 16;
	add.s64 	%rd33, %rd18, %rd32;
	ld.global.f32 	%f192, [%rd33];
	mul.f32 	%f193, %f616, %f192;
	ld.shared.f32 	%f194, [_ZZ10k_gemm_f32fPKfiiS0_iiPfiiE2Ac+256];
	fma.rn.f32 	%f195, %f193, %f194, %f161;
	ld.shared.f32 	%f196, [_ZZ10k_gemm_f32fPKfiiS0_iiPfiiE2Ac+260];
	fma.rn.f32 	%f197, %f193, %f196, %f163;
	ld.shared.f32 	%f198, [_ZZ10k_gemm_f32fPKfiiS0_iiPfiiE2Ac+264];
	fma.rn.f32 	%f199, %f193, %f198, %f165;
	ld.shared.f32 	%f200, [_ZZ10k_gemm_f32fPKfiiS0_iiPfiiE2Ac+268];
	fma.rn.f32 	%f201, %f193, %f200, %f167;
	ld.shared.f32 	%f202, [_ZZ10k_gemm_f32fPKfiiS0_iiPfiiE2Ac+272];
	fma.rn.f32 	%f203, %f193, %f202, %f169;
	ld.shared.f32 	%f204, [_ZZ10k_gemm_f32fPKfiiS0_iiPfiiE2Ac+276];
	fma.rn.f32 	%f205, %f193, %f204, %f171;
	ld.shared.f32 	%f206, [_ZZ10k_gemm_f32fPKfiiS0_iiPfiiE2Ac+280];
	fma.rn.f32 	%f207, %f193, %f206, %f173;
	ld.shared.f32 	%f208, [_ZZ10k_gemm_f32fPKfiiS0_iiPfiiE2Ac+284];
	fma.rn.f32 	%f209, %f193, %f208, %f175;
	ld.shared.f32 	%f210, [_ZZ10k_gemm_f32fPKfiiS0_iiPfiiE2Ac+288];
	fma.rn.f32 	%f211, %f193, %f210, %f177;
	ld.shared.f32 	%f212, [_ZZ10k_gemm_f32fPKfiiS0_iiPfiiE2Ac+292];
	fma.rn.f32 	%f213, %f193, %f212, %f179;
	ld.shared.f32 	%f214, [_ZZ10k_gemm_f32fPKfiiS0_iiPfiiE2Ac+296];
	fma.rn.f32 	%f215, %f193, %f214, %f181;
	ld.shared.f32 	%f216, [_ZZ10k_gemm_f32fPKfiiS0_iiPfiiE2Ac+300];
	fma.rn.f32 	%f217, %f193, %f216, %f183;
	ld.shared.f32 	%f218, [_ZZ10k_gemm_f32fPKfiiS0_iiPfiiE2Ac+304];
	fma.rn.f32 	%f219, %f193, %f218, %f185;
	ld.shared.f32 	%f220, [_ZZ10k_gemm_f32fPKfiiS0_iiPfiiE2Ac+308];
	fma.rn.f32 	%f221, %f193, %f220, %f187;
	ld.shared.f32 	%f222, [_ZZ10k_gemm_f32fPKfiiS0_iiPfiiE2Ac+312];
	fma.rn.f32 	%f223, %f193, %f222, %f189;
	ld.shared.f32 	%f224, [_ZZ10k_gemm_f32fPKfiiS0_iiPfiiE2Ac+316];
	fma.rn.f32 	%f225, %f193, %f224, %f191;
	add.s64 	%rd34, %rd18, %rd10;
	ld.global.f32 	%f226, [%rd34];
	mul.f32 	%f227, %f616, %f226;
	ld.shared.f32 	%f228, [_ZZ10k_gemm_f32fPKfiiS0_iiPfiiE2Ac+320];
	fma.rn.f32 	%f229, %f227, %f228, %f195;
	ld.shared.f32 	%f230, [_ZZ10k_gemm_f32fPKfiiS0_iiPfiiE2Ac+324];
	fma.rn.f32 	%f231, %f227, %f230, %f197;
	ld.shared.f32 	%f232, [_ZZ10k_gemm_f32fPKfiiS0_iiPfiiE2Ac+328];
	fma.rn.f32 	%f233, %f227, %f232, %f199;
	ld.shared.f32 	%f234, [_ZZ10k_gemm_f32fPKfiiS0_iiPfiiE2Ac+332];
	fma.rn.f32 	%f235, %f227, %f234, %f201;
	ld.shared.f32 	%f236, [_ZZ10k_gemm_f32fPKfiiS0_iiPfiiE2Ac+336];
	fma.rn.f32 	%f237, %f227, %f236, %f203;
	ld.shared.f32 	%f238, [_ZZ10k_gemm_f32fPKfiiS0_iiPfiiE2Ac+340];
	fma.rn.f32 	%f239, %f227, %f238, %f205;
	ld.shared.f32 	%f240, [_ZZ10k_gemm_f32fPKfiiS0_iiPfiiE2Ac+344];
	fma.rn.f32 	%f241, %f227, %f240, %f207;
	ld.shared.f32 	%f242, [_ZZ10k_gemm_f32fPKfiiS0_iiPfiiE2Ac+348];
	fma.rn.f32 	%f243, %f227, %f242, %f209;
	ld.shared.f32 	%f244, [_ZZ10k_gemm_f32fPKfiiS0_iiPfiiE2Ac+352];
	fma.rn.f32 	%f245, %f227, %f244, %f211;
	ld.shared.f32 	%f246, [_ZZ10k_gemm_f32fPKfiiS0_iiPfiiE2Ac+356];
	fma.rn.f32 	%f247, %f227, %f246, %f213;
	ld.shared.f32 	%f248, [_ZZ10k_gemm_f32fPKfiiS0_iiPfiiE2Ac+360];
	fma.rn.f32 	%f249, %f227, %f248, %f215;
	ld.shared.f32 	%f250, [_ZZ10k_gemm_f32fPKfiiS0_iiPfiiE2Ac+364];
	fma.rn.f32 	%f251, %f227, %f250, %f217;
	ld.shared.f32 	%f252, [_ZZ10k_gemm_f32fPKfiiS0_iiPfiiE2Ac+368];
	fma.rn.f32 	%f253, %f227, %f252, %f219;
	ld.shared.f32 	%f254, [_ZZ10k_gemm_f32fPKfiiS0_iiPfiiE2Ac+372];
	fma.rn.f32 	%f255, %f227, %f254, %f221;
	ld.shared.f32 	%f256, [_ZZ10k_gemm_f32fPKfiiS0_iiPfiiE2Ac+376];
	fma.rn.f32 	%f257, %f227, %f256, %f223;
	ld.shared.f32 	%f258, [_ZZ10k_gemm_f32fPKfiiS0_iiPfiiE2Ac+380];
	fma.rn.f32 	%f259, %f227, %f258, %f225;
	add.s64 	%rd35, %rd18, %rd9;
	ld.global.f32 	%f260, [%rd35];
	mul.f32 	%f261, %f616, %f260;
	ld.shared.f32 	%f262, [_ZZ10k_gemm_f32fPKfiiS0_iiPfiiE2Ac+384];
	fma.rn.f32 	%f263, %f261, %f262, %f229;
	ld.shared.f32 	%f264, [_ZZ10k_gemm_f32fPKfiiS0_iiPfiiE2Ac+388];
	fma.rn.f32 	%f265, %f261, %f264, %f231;
	ld.shared.f32 	%f266, [_ZZ10k_gemm_f32fPKfiiS0_iiPfiiE2Ac+392];
	fma.rn.f32 	%f267, %f261, %f266, %f233;
	ld.shared.f32 	%f268, [_ZZ10k_gemm_f32fPKfiiS0_iiPfiiE2Ac+396];
	fma.rn.f32 	%f269, %f261, %f268, %f235;
	ld.shared.f32 	%f270, [_ZZ10k_gemm_f32fPKfiiS0_iiPfiiE2Ac+400];
	fma.rn.f32 	%f271, %f261, %f270, %f237;
	ld.shared.f32 	%f272, [_ZZ10k_gemm_f32fPKfiiS0_iiPfiiE2Ac+404];
	fma.rn.f32 	%f273, %f261, %f272, %f239;
	ld.shared.f32 	%f274, [_ZZ10k_gemm_f32fPKfiiS0_iiPfiiE2Ac+408];
	fma.rn.f32 	%f275, %f261, %f274, %f241;
	ld.shared.f32 	%f276, [_ZZ10k_gemm_f32fPKfiiS0_iiPfiiE2Ac+412];
	fma.rn.f32 	%f277, %f261, %f276, %f243;
	ld.shared.f32 	%f278, [_ZZ10k_gemm_f32fPKfiiS0_iiPfiiE2Ac+416];
	fma.rn.f32 	%f279, %f261, %f278, %f245;
	ld.shared.f32 	%f280, [_ZZ10k_gemm_f32fPKfiiS0_iiPfiiE2Ac+420];
	fma.rn.f32 	%f281, %f261, %f280, %f247;
	ld.shared.f32 	%f282, [_ZZ10k_gemm_f32fPKfiiS0_iiPfiiE2Ac+424];
	fma.rn.f32 	%f283, %f261, %f282, %f249;
	ld.shared.f32 	%f284, [_ZZ10k_gemm_f32fPKfiiS0_iiPfiiE2Ac+428];
	fma.rn.f32 	%f285, %f261, %f284, %f251;
	ld.shared.f32 	%f286, [_ZZ10k_gemm_f32fPKfiiS0_iiPfiiE2Ac+432];
	fma.rn.f32 	%f287, %f261, %f286, %f253;
	ld.shared.f32 	%f288, [_ZZ10k_gemm_f32fPKfiiS0_iiPfiiE2Ac+436];
	fma.rn.f32 	%f289, %f261, %f288, %f255;
	ld.shared.f32 	%f290, [_ZZ10k_gemm_f32fPKfiiS0_iiPfiiE2Ac+440];
	fma.rn.f32 	%f291, %f261, %f290, %f257;
	ld.shared.f32 	%f292, [_ZZ10k_gemm_f32fPKfiiS0_iiPfiiE2Ac+444];
	fma.rn.f32 	%f293, %f261, %f292, %f259;
	add.s64 	%rd36, %rd18, %rd8;
	ld.global.f32 	%f294, [%rd36];
	mul.f32 	%f295, %f616, %f294;
	ld.shared.f32 	%f296, [_ZZ10k_gemm_f32fPKfiiS0_iiPfiiE2Ac+448];
	fma.rn.f32 	%f297, %f295, %f296, %f263;
	ld.shared.f32 	%f298, [_ZZ10k_gemm_f32fPKfiiS0_iiPfiiE2Ac+452];
	fma.rn.f32 	%f299, %f295, %f298, %f265;
	ld.shared.f32 	%f300, [_ZZ10k_gemm_f32fPKfiiS0_iiPfiiE2Ac+456];
	fma.rn.f32 	%f301, %f295, %f300, %f267;
	ld.shared.f32 	%f302, [_ZZ10k_gemm_f32fPKfiiS0_iiPfiiE2Ac+460];
	fma.rn.f32 	%f303, %f295, %f302, %f269;
	ld.shared.f32 	%f304, [_ZZ10k_gemm_f32fPKfiiS0_iiPfiiE2Ac+464];
	fma.rn.f32 	%f305, %f295, %f304, %f271;
	ld.shared.f32 	%f306, [_ZZ10k_gemm_f32fPKfiiS0_iiPfiiE2Ac+468];
	fma.rn.f32 	%f307, %f295, %f306, %f273;
	ld.shared.f32 	%f308, [_ZZ10k_gemm_f32fPKfiiS0_iiPfiiE2Ac+472];
	fma.rn.f32 	%f309, %f295, %f308, %f275;
	ld.shared.f32 	%f310, [_ZZ10k_gemm_f32fPKfiiS0_iiPfiiE2Ac+476];
	fma.rn.f32 	%f311, %f295, %f310, %f277;
	ld.shared.f32 	%f312, [_ZZ10k_gemm_f32fPKfiiS0_iiPfiiE2Ac+480];
	fma.rn.f32 	%f313, %f295, %f312, %f279;
	ld.shared.f32 	%f314, [_ZZ10k_gemm_f32fPKfiiS0_iiPfiiE2Ac+484];
	fma.rn.f32 	%f315, %f295, %f314, %f281;
	ld.shared.f32 	%f316, [_ZZ10k_gemm_f32fPKfiiS0_iiPfiiE2Ac+488];
	fma.rn.f32 	%f317, %f295, %f316, %f283;
	ld.shared.f32 	%f318, [_ZZ10k_gemm_f32fPKfiiS0_iiPfiiE2Ac+492];
	fma.rn.f32 	%f319, %f295, %f318, %f285;
	ld.shared.f32 	%f320, [_ZZ10k_gemm_f32fPKfiiS0_iiPfiiE2Ac+496];
	fma.rn.f32 	%f321, %f295, %f320, %f287;
	ld.shared.f32 	%f322, [_ZZ10k_gemm_f32fPKfiiS0_iiPfiiE2Ac+500];
	fma.rn.f32 	%f323, %f295, %f322, %f289;
	ld.shared.f32 	%f324, [_ZZ10k_gemm_f32fPKfiiS0_iiPfiiE2Ac+504];
	fma.rn.f32 	%f325, %f295, %f324, %f291;
	ld.shared.f32 	%f326, [_ZZ10k_gemm_f32fPKfiiS0_iiPfiiE2Ac+508];
	fma.rn.f32 	%f327, %f295, %f326, %f293;
	add.s64 	%rd37, %rd18, %rd7;
	ld.global.f32 	%f328, [%rd37];
	mul.f32 	%f329, %f616, %f328;
	ld.shared.f32 	%f330, [_ZZ10k_gemm_f32fPKfiiS0_iiPfiiE2Ac+512];
	fma.rn.f32 	%f331, %f329, %f330, %f297;
	ld.shared.f32 	%f332, [_ZZ10k_gemm_f32fPKfiiS0_iiPfiiE2Ac+516];
	fma.rn.f32 	%f333, %f329, %f332, %f299;
	ld.shared.f32 	%f334, [_ZZ10k_gemm_f32fPKfiiS0_iiPfiiE2Ac+520];
	fma.rn.f32 	%f335, %f329, %f334, %f301;
	ld.shared.f32 	%f336, [_ZZ10k_gemm_f32fPKfiiS0_iiPfiiE2Ac+524];
	fma.rn.f32 	%f337, %f329, %f336, %f303;
	ld.shared.f32 	%f338, [_ZZ10k_gemm_f32fPKfiiS0_iiPfiiE2Ac+528];
	fma.rn.f32 	%f339, %f329, %f338, %f305;
	ld.shared.f32 	%f340, [_ZZ10k_gemm_f32fPKfiiS0_iiPfiiE2Ac+532];
	fma.rn.f32 	%f341, %f329, %f340, %f307;
	ld.shared.f32 	%f342, [_ZZ10k_gemm_f32fPKfiiS0_iiPfiiE2Ac+536];
	fma.rn.f32 	%f343, %f329, %f342, %f309;
	ld.shared.f32 	%f344, [_ZZ10k_gemm_f32fPKfiiS0_iiPfiiE2Ac+540];
	fma.rn.f32 	%f345, %f329, %f344, %f311;
	ld.shared.f32 	%f346, [_ZZ10k_gemm_f32fPKfiiS0_iiPfiiE2Ac+544];
	fma.rn.f32 	%f347, %f329, %f346, %f313;
	ld.shared.f32 	%f348, [_ZZ10k_gemm_f32fPKfiiS0_iiPfiiE2Ac+548];
	fma.rn.f32 	%f349, %f329, %f348, %f315;
	ld.shared.f32 	%f350, [_ZZ10k_gemm_f32fPKfiiS0_iiPfiiE2Ac+552];
	fma.rn.f32 	%f351, %f329, %f350, %f317;
	ld.shared.f32 	%f352, [_ZZ10k_gemm_f32fPKfiiS0_iiPfiiE2Ac+556];
	fma.rn.f32 	%f353, %f329, %f352, %f319;
	ld.shared.f32 	%f354, [_ZZ10k_gemm_f32fPKfiiS0_iiPfiiE2Ac+560];
	fma.rn.f32 	%f355, %f329, %f354, %f321;
	ld.shared.f32 	%f356, [_ZZ10k_gemm_f32fPKfiiS0_iiPfiiE2Ac+564];
	fma.rn.f32 	%f357, %f329, %f356, %f323;
	ld.shared.f32 	%f358, [_ZZ10k_gemm_f32fPKfiiS0_iiPfiiE2Ac+568];
	fma.rn.f32 	%f359, %f329, %f358, %f325;
	ld.shared.f32 	%f360, [_ZZ10k_gemm_f32fPKfiiS0_iiPfiiE2Ac+572];
	fma.rn.f32 	%f361, %f329, %f360, %f327;
	add.s64 	%rd38, %rd18, %rd6;
	ld.global.f32 	%f362, [%rd38];
	mul.f32 	%f363, %f616, %f362;
	ld.shared.f32 	%f364, [_ZZ10k_gemm_f32fPKfiiS0_iiPfiiE2Ac+576];
	fma.rn.f32 	%f365, %f363, %f364, %f331;
	ld.shared.f32 	%f366, [_ZZ10k_gemm_f32fPKfiiS0_iiPfiiE2Ac+580];
	fma.rn.f32 	%f367, %f363, %f366, %f333;
	ld.shared.f32 	%f368, [_ZZ10k_gemm_f32fPKfiiS0_iiPfiiE2Ac+584];
	fma.rn.f32 	%f369, %f363, %f368, %f335;
	ld.shared.f32 	%f370, [_ZZ10k_gemm_f32fPKfiiS0_iiPfiiE2Ac+588];
	fma.rn.f32 	%f371, %f363, %f370, %f337;
	ld.shared.f32 	%f372, [_ZZ10k_gemm_f32fPKfiiS0_iiPfiiE2Ac+592];
	fma.rn.f32 	%f373, %f363, %f372, %f339;
	ld.shared.f32 	%f374, [_ZZ10k_gemm_f32fPKfiiS0_iiPfiiE2Ac+596];
	fma.rn.f32 	%f375, %f363, %f374, %f341;
	ld.shared.f32 	%f376, [_ZZ10k_gemm_f32fPKfiiS0_iiPfiiE2Ac+600];
	fma.rn.f32 	%f377, %f363, %f376, %f343;
	ld.shared.f32 	%f378, [_ZZ10k_gemm_f32fPKfiiS0_iiPfiiE2Ac+604];
	fma.rn.f32 	%f379, %f363, %f378, %f345;
	ld.shared.f32 	%f380, [_ZZ10k_gemm_f32fPKfiiS0_iiPfiiE2Ac+608];
	fma.rn.f32 	%f381, %f363, %f380, %f347;
	ld.shared.f32 	%f382, [_ZZ10k_gemm_f32fPKfiiS0_iiPfiiE2Ac+612];
	fma.rn.f32 	%f383, %f363, %f382, %f349;
	ld.shared.f32 	%f384, [_ZZ10k_gemm_f32fPKfiiS0_iiPfiiE2Ac+616];
	fma.rn.f32 	%f385, %f363, %f384, %f351;
	ld.shared.f32 	%f386, [_ZZ10k_gemm_f32fPKfiiS0_iiPfiiE2Ac+620];
	fma.rn.f32 	%f387, %f363, %f386, %f353;
	ld.shared.f32 	%f388, [_ZZ10k_gemm_f32fPKfiiS0_iiPfiiE2Ac+624];
	fma.rn.f32 	%f389, %f363, %f388, %f355;
	ld.shared.f32 	%f390, [_ZZ10k_gemm_f32fPKfiiS0_iiPfiiE2Ac+628];
	fma.rn.f32 	%f391, %f363, %f390, %f357;
	ld.shared.f32 	%f392, [_ZZ10k_gemm_f32fPKfiiS0_iiPfiiE2Ac+632];
	fma.rn.f32 	%f393, %f363, %f392, %f359;
	ld.shared.f32 	%f394, [_ZZ10k_gemm_f32fPKfiiS0_iiPfiiE2Ac+636];
	fma.rn.f32 	%f395, %f363, %f394, %f361;
	mul.wide.s32 	%rd39, %r55, 40;
	add.s64 	%rd40, %rd18, %rd39;
	ld.global.f32 	%f396, [%rd40];
	mul.f32 	%f397, %f616, %f396;
	ld.shared.f32 	%f398, [_ZZ10k_gemm_f32fPKfiiS0_iiPfiiE2Ac+640];
	fma.rn.f32 	%f399, %f397, %f398, %f365;
	ld.shared.f32 	%f400, [_ZZ10k_gemm_f32fPKfiiS0_iiPfiiE2Ac+644];
	fma.rn.f32 	%f401, %f397, %f400, %f367;
	ld.shared.f32 	%f402, [_ZZ10k_gemm_f32fPKfiiS0_iiPfiiE2Ac+648];
	fma.rn.f32 	%f403, %f397, %f402, %f369;
	ld.shared.f32 	%f404, [_ZZ10k_gemm_f32fPKfiiS0_iiPfiiE2Ac+652];
	fma.rn.f32 	%f405, %f397, %f404, %f371;
	ld.shared.f32 	%f406, [_ZZ10k_gemm_f32fPKfiiS0_iiPfiiE2Ac+656];
	fma.rn.f32 	%f407, %f397, %f406, %f373;
	ld.shared.f32 	%f408, [_ZZ10k_gemm_f32fPKfiiS0_iiPfiiE2Ac+660];
	fma.rn.f32 	%f409, %f397, %f408, %f375;
	ld.shared.f32 	%f410, [_ZZ10k_gemm_f32fPKfiiS0_iiPfiiE2Ac+664];
	fma.rn.f32 	%f411, %f397, %f410, %f377;
	ld.shared.f32 	%f412, [_ZZ10k_gemm_f32fPKfiiS0_iiPfiiE2Ac+668];
	fma.rn.f32 	%f413, %f397, %f412, %f379;
	ld.shared.f32 	%f414, [_ZZ10k_gemm_f32fPKfiiS0_iiPfiiE2Ac+672];
	fma.rn.f32 	%f415, %f397, %f414, %f381;
	ld.shared.f32 	%f416, [_ZZ10k_gemm_f32fPKfiiS0_iiPfiiE2Ac+676];
	fma.rn.f32 	%f417, %f397, %f416, %f383;
	ld.shared.f32 	%f418, [_ZZ10k_gemm_f32fPKfiiS0_iiPfiiE2Ac+680];
	fma.rn.f32 	%f419, %f397, %f418, %f385;
	ld.shared.f32 	%f420, [_ZZ10k_gemm_f32fPKfiiS0_iiPfiiE2Ac+684];
	fma.rn.f32 	%f421, %f397, %f420, %f387;
	ld.shared.f32 	%f422, [_ZZ10k_gemm_f32fPKfiiS0_iiPfiiE2Ac+688];
	fma.rn.f32 	%f423, %f397, %f422, %f389;
	ld.shared.f32 	%f424, [_ZZ10k_gemm_f32fPKfiiS0_iiPfiiE2Ac+692];
	fma.rn.f32 	%f425, %f397, %f424, %f391;
	ld.shared.f32 	%f426, [_ZZ10k_gemm_f32fPKfiiS0_iiPfiiE2Ac+696];
	fma.rn.f32 	%f427, %f397, %f426, %f393;
	ld.shared.f32 	%f428, [_ZZ10k_gemm_f32fPKfiiS0_iiPfiiE2Ac+700];
	fma.rn.f32 	%f429, %f397, %f428, %f395;
	add.s64 	%rd41, %rd18, %rd5;
	ld.global.f32 	%f430, [%rd41];
	mul.f32 	%f431, %f616, %f430;
	ld.shared.f32 	%f432, [_ZZ10k_gemm_f32fPKfiiS0_iiPfiiE2Ac+704];
	fma.rn.f32 	%f433, %f431, %f432, %f399;
	ld.shared.f32 	%f434, [_ZZ10k_gemm_f32fPKfiiS0_iiPfiiE2Ac+708];
	fma.rn.f32 	%f435, %f431, %f434, %f401;
	ld.shared.f32 	%f436, [_ZZ10k_gemm_f32fPKfiiS0_iiPfiiE2Ac+712];
	fma.rn.f32 	%f437, %f431, %f436, %f403;
	ld.shared.f32 	%f438, [_ZZ10k_gemm_f32fPKfiiS0_iiPfiiE2Ac+716];
	fma.rn.f32 	%f439, %f431, %f438, %f405;
	ld.shared.f32 	%f440, [_ZZ10k_gemm_f32fPKfiiS0_iiPfiiE2Ac+720];
	fma.rn.f32 	%f441, %f431, %f440, %f407;
	ld.shared.f32 	%f442, [_ZZ10k_gemm_f32fPKfiiS0_iiPfiiE2Ac+724];
	fma.rn.f32 	%f443, %f431, %f442, %f409;
	ld.shared.f32 	%f444, [_ZZ10k_gemm_f32fPKfiiS0_iiPfiiE2Ac+728];
	fma.rn.f32 	%f445, %f431, %f444, %f411;
	ld.shared.f32 	%f446, [_ZZ10k_gemm_f32fPKfiiS0_iiPfiiE2Ac+732];
	fma.rn.f32 	%f447, %f431, %f446, %f413;
	ld.shared.f32 	%f448, [_ZZ10k_gemm_f32fPKfiiS0_iiPfiiE2Ac+736];
	fma.rn.f32 	%f449, %f431, %f448, %f415;
	ld.shared.f32 	%f450, [_ZZ10k_gemm_f32fPKfiiS0_iiPfiiE2Ac+740];
	fma.rn.f32 	%f451, %f431, %f450, %f417;
	ld.shared.f32 	%f452, [_ZZ10k_gemm_f32fPKfiiS0_iiPfiiE2Ac+744];
	fma.rn.f32 	%f453, %f431, %f452, %f419;
	ld.shared.f32 	%f454, [_ZZ10k_gemm_f32fPKfiiS0_iiPfiiE2Ac+748];
	fma.rn.f32 	%f455, %f431, %f454, %f421;
	ld.shared.f32 	%f456, [_ZZ10k_gemm_f32fPKfiiS0_iiPfiiE2Ac+752];
	fma.rn.f32 	%f457, %f431, %f456, %f423;
	ld.shared.f32 	%f458, [_ZZ10k_gemm_f32fPKfiiS0_iiPfiiE2Ac+756];
	fma.rn.f32 	%f459, %f431, %f458, %f425;
	ld.shared.f32 	%f460, [_ZZ10k_gemm_f32fPKfiiS0_iiPfiiE2Ac+760];
	fma.rn.f32 	%f461, %f431, %f460, %f427;
	ld.shared.f32 	%f462, [_ZZ10k_gemm_f32fPKfiiS0_iiPfiiE2Ac+764];
	fma.rn.f32 	%f463, %f431, %f462, %f429;
	add.s64 	%rd42, %rd18, %rd4;
	ld.global.f32 	%f464, [%rd42];
	mul.f32 	%f465, %f616, %f464;
	ld.shared.f32 	%f466, [_ZZ10k_gemm_f32fPKfiiS0_iiPfiiE2Ac+768];
	fma.rn.f32 	%f467, %f465, %f466, %f433;
	ld.shared.f32 	%f468, [_ZZ10k_gemm_f32fPKfiiS0_iiPfiiE2Ac+772];
	fma.rn.f32 	%f469, %f465, %f468, %f435;
	ld.shared.f32 	%f470, [_ZZ10k_gemm_f32fPKfiiS0_iiPfiiE2Ac+776];
	fma.rn.f32 	%f471, %f465, %f470, %f437;
	ld.shared.f32 	%f472, [_ZZ10k_gemm_f32fPKfiiS0_iiPfiiE2Ac+780];
	fma.rn.f32 	%f473, %f465, %f472, %f439;
	ld.shared.f32 	%f474, [_ZZ10k_gemm_f32fPKfiiS0_iiPfiiE2Ac+784];
	fma.rn.f32 	%f475, %f465, %f474, %f441;
	ld.shared.f32 	%f476, [_ZZ10k_gemm_f32fPKfiiS0_iiPfiiE2Ac+788];
	fma.rn.f32 	%f477, %f465, %f476, %f443;
	ld.shared.f32 	%f478, [_ZZ10k_gemm_f32fPKfiiS0_iiPfiiE2Ac+792];
	fma.rn.f32 	%f479, %f465, %f478, %f445;
	ld.shared.f32 	%f480, [_ZZ10k_gemm_f32fPKfiiS0_iiPfiiE2Ac+796];
	fma.rn.f32 	%f481, %f465, %f480, %f447;
	ld.shared.f32 	%f482, [_ZZ10k_gemm_f32fPKfiiS0_iiPfiiE2Ac+800];
	fma.rn.f32 	%f483, %f465, %f482, %f449;
	ld.shared.f32 	%f484, [_ZZ10k_gemm_f32fPKfiiS0_iiPfiiE2Ac+804];
	fma.rn.f32 	%f485, %f465, %f484, %f451;
	ld.shared.f32 	%f486, [_ZZ10k_gemm_f32fPKfiiS0_iiPfiiE2Ac+808];
	fma.rn.f32 	%f487, %f465, %f486, %f453;
	ld.shared.f32 	%f488, [_ZZ10k_gemm_f32fPKfiiS0_iiPfiiE2Ac+812];
	fma.rn.f32 	%f489, %f465, %f488, %f455;
	ld.shared.f32 	%f490, [_ZZ10k_gemm_f32fPKfiiS0_iiPfiiE2Ac+816];
	fma.rn.f32 	%f491, %f465, %f490, %f457;
	ld.shared.f32 	%f492, [_ZZ10k_gemm_f32fPKfiiS0_iiPfiiE2Ac+820];
	fma.rn.f32 	%f493, %f465, %f492, %f459;
	ld.shared.f32 	%f494, [_ZZ10k_gemm_f32fPKfiiS0_iiPfiiE2Ac+824];
	fma.rn.f32 	%f495, %f465, %f494, %f461;
	ld.shared.f32 	%f496, [_ZZ10k_gemm_f32fPKfiiS0_iiPfiiE2Ac+828];
	fma.rn.f32 	%f497, %f465, %f496, %f463;
	add.s64 	%rd43, %rd18, %rd3;
	ld.global.f32 	%f498, [%rd43];
	mul.f32 	%f499, %f616, %f498;
	ld.shared.f32 	%f500, [_ZZ10k_gemm_f32fPKfiiS0_iiPfiiE2Ac+832];
	fma.rn.f32 	%f501, %f499, %f500, %f467;
	ld.shared.f32 	%f502, [_ZZ10k_gemm_f32fPKfiiS0_iiPfiiE2Ac+836];
	fma.rn.f32 	%f503, %f499, %f502, %f469;
	ld.shared.f32 	%f504, [_ZZ10k_gemm_f32fPKfiiS0_iiPfiiE2Ac+840];
	fma.rn.f32 	%f505, %f499, %f504, %f471;
	ld.shared.f32 	%f506, [_ZZ10k_gemm_f32fPKfiiS0_iiPfiiE2Ac+844];
	fma.rn.f32 	%f507, %f499, %f506, %f473;
	ld.shared.f32 	%f508, [_ZZ10k_gemm_f32fPKfiiS0_iiPfiiE2Ac+848];
	fma.rn.f32 	%f509, %f499, %f508, %f475;
	ld.shared.f32 	%f510, [_ZZ10k_gemm_f32fPKfiiS0_iiPfiiE2Ac+852];
	fma.rn.f32 	%f511, %f499, %f510, %f477;
	ld.shared.f32 	%f512, [_ZZ10k_gemm_f32fPKfiiS0_iiPfiiE2Ac+856];
	fma.rn.f32 	%f513, %f499, %f512, %f479;
	ld.shared.f32 	%f514, [_ZZ10k_gemm_f32fPKfiiS0_iiPfiiE2Ac+860];
	fma.rn.f32 	%f515, %f499, %f514, %f481;
	ld.shared.f32 	%f516, [_ZZ10k_gemm_f32fPKfiiS0_iiPfiiE2Ac+864];
	fma.rn.f32 	%f517, %f499, %f516, %f483;
	ld.shared.f32 	%f518, [_ZZ10k_gemm_f32fPKfiiS0_iiPfiiE2Ac+868];
	fma.rn.f32 	%f519, %f499, %f518, %f485;
	ld.shared.f32 	%f520, [_ZZ10k_gemm_f32fPKfiiS0_iiPfiiE2Ac+872];
	fma.rn.f32 	%f521, %f499, %f520, %f487;
	ld.shared.f32 	%f522, [_ZZ10k_gemm_f32fPKfiiS0_iiPfiiE2Ac+876];
	fma.rn.f32 	%f523, %f499, %f522, %f489;
	ld.shared.f32 	%f524, [_ZZ10k_gemm_f32fPKfiiS0_iiPfiiE2Ac+880];
	fma.rn.f32 	%f525, %f499, %f524, %f491;
	ld.shared.f32 	%f526, [_ZZ10k_gemm_f32fPKfiiS0_iiPfiiE2Ac+884];
	fma.rn.f32 	%f527, %f499, %f526, %f493;
	ld.shared.f32 	%f528, [_ZZ10k_gemm_f32fPKfiiS0_iiPfiiE2Ac+888];
	fma.rn.f32 	%f529, %f499, %f528, %f495;
	ld.shared.f32 	%f530, [_ZZ10k_gemm_f32fPKfiiS0_iiPfiiE2Ac+892];
	fma.rn.f32 	%f531, %f499, %f530, %f497;
	add.s64 	%rd44, %rd18, %rd2;
	ld.global.f32 	%f532, [%rd44];
	mul.f32 	%f533, %f616, %f532;
	ld.shared.f32 	%f534, [_ZZ10k_gemm_f32fPKfiiS0_iiPfiiE2Ac+896];
	fma.rn.f32 	%f535, %f533, %f534, %f501;
	ld.shared.f32 	%f536, [_ZZ10k_gemm_f32fPKfiiS0_iiPfiiE2Ac+900];
	fma.rn.f32 	%f537, %f533, %f536, %f503;
	ld.shared.f32 	%f538, [_ZZ10k_gemm_f32fPKfiiS0_iiPfiiE2Ac+904];
	fma.rn.f32 	%f539, %f533, %f538, %f505;
	ld.shared.f32 	%f540, [_ZZ10k_gemm_f32fPKfiiS0_iiPfiiE2Ac+908];
	fma.rn.f32 	%f541, %f533, %f540, %f507;
	ld.shared.f32 	%f542, [_ZZ10k_gemm_f32fPKfiiS0_iiPfiiE2Ac+912];
	fma.rn.f32 	%f543, %f533, %f542, %f509;
	ld.shared.f32 	%f544, [_ZZ10k_gemm_f32fPKfiiS0_iiPfiiE2Ac+916];
	fma.rn.f32 	%f545, %f533, %f544, %f511;
	ld.shared.f32 	%f546, [_ZZ10k_gemm_f32fPKfiiS0_iiPfiiE2Ac+920];
	fma.rn.f32 	%f547, %f533, %f546, %f513;
	ld.shared.f32 	%f548, [_ZZ10k_gemm_f32fPKfiiS0_iiPfiiE2Ac+924];
	fma.rn.f32 	%f549, %f533, %f548, %f515;
	ld.shared.f32 	%f550, [_ZZ10k_gemm_f32fPKfiiS0_iiPfiiE2Ac+928];
	fma.rn.f32 	%f551, %f533, %f550, %f517;
	ld.shared.f32 	%f552, [_ZZ10k_gemm_f32fPKfiiS0_iiPfiiE2Ac+932];
	fma.rn.f32 	%f553, %f533, %f552, %f519;
	ld.shared.f32 	%f554, [_ZZ10k_gemm_f32fPKfiiS0_iiPfiiE2Ac+936];
	fma.rn.f32 	%f555, %f533, %f554, %f521;
	ld.shared.f32 	%f556, [_ZZ10k_gemm_f32fPKfiiS0_iiPfiiE2Ac+940];
	fma.rn.f32 	%f557, %f533, %f556, %f523;
	ld.shared.f32 	%f558, [_ZZ10k_gemm_f32fPKfiiS0_iiPfiiE2Ac+944];
	fma.rn.f32 	%f559, %f533, %f558, %f525;
	ld.shared.f32 	%f560, [_ZZ10k_gemm_f32fPKfiiS0_iiPfiiE2Ac+948];
	fma.rn.f32 	%f561, %f533, %f560, %f527;
	ld.shared.f32 	%f562, [_ZZ10k_gemm_f32fPKfiiS0_iiPfiiE2Ac+952];
	fma.rn.f32 	%f563, %f533, %f562, %f529;
	ld.shared.f32 	%f564, [_ZZ10k_gemm_f32fPKfiiS0_iiPfiiE2Ac+956];
	fma.rn.f32 	%f565, %f533, %f564, %f531;
	add.s64 	%rd45, %rd18, %rd1;
	ld.global.f32 	%f566, [%rd45];
	mul.f32 	%f567, %f616, %f566;
	ld.shared.f32 	%f568, [_ZZ10k_gemm_f32fPKfiiS0_iiPfiiE2Ac+960];
	fma.rn.f32 	%f648, %f567, %f568, %f535;
	ld.shared.f32 	%f569, [_ZZ10k_gemm_f32fPKfiiS0_iiPfiiE2Ac+964];
	fma.rn.f32 	%f647, %f567, %f569, %f537;
	ld.shared.f32 	%f570, [_ZZ10k_gemm_f32fPKfiiS0_iiPfiiE2Ac+968];
	fma.rn.f32 	%f646, %f567, %f570, %f539;
	ld.shared.f32 	%f571, [_ZZ10k_gemm_f32fPKfiiS0_iiPfiiE2Ac+972];
	fma.rn.f32 	%f645, %f567, %f571, %f541;
	ld.shared.f32 	%f572, [_ZZ10k_gemm_f32fPKfiiS0_iiPfiiE2Ac+976];
	fma.rn.f32 	%f644, %f567, %f572, %f543;
	ld.shared.f32 	%f573, [_ZZ10k_gemm_f32fPKfiiS0_iiPfiiE2Ac+980];
	fma.rn.f32 	%f643, %f567, %f573, %f545;
	ld.shared.f32 	%f574, [_ZZ10k_gemm_f32fPKfiiS0_iiPfiiE2Ac+984];
	fma.rn.f32 	%f642, %f567, %f574, %f547;
	ld.shared.f32 	%f575, [_ZZ10k_gemm_f32fPKfiiS0_iiPfiiE2Ac+988];
	fma.rn.f32 	%f641, %f567, %f575, %f549;
	ld.shared.f32 	%f576, [_ZZ10k_gemm_f32fPKfiiS0_iiPfiiE2Ac+992];
	fma.rn.f32 	%f640, %f567, %f576, %f551;
	ld.shared.f32 	%f577, [_ZZ10k_gemm_f32fPKfiiS0_iiPfiiE2Ac+996];
	fma.rn.f32 	%f639, %f567, %f577, %f553;
	ld.shared.f32 	%f578, [_ZZ10k_gemm_f32fPKfiiS0_iiPfiiE2Ac+1000];
	fma.rn.f32 	%f638, %f567, %f578, %f555;
	ld.shared.f32 	%f579, [_ZZ10k_gemm_f32fPKfiiS0_iiPfiiE2Ac+1004];
	fma.rn.f32 	%f637, %f567, %f579, %f557;
	ld.shared.f32 	%f580, [_ZZ10k_gemm_f32fPKfiiS0_iiPfiiE2Ac+1008];
	fma.rn.f32 	%f636, %f567, %f580, %f559;
	ld.shared.f32 	%f581, [_ZZ10k_gemm_f32fPKfiiS0_iiPfiiE2Ac+1012];
	fma.rn.f32 	%f635, %f567, %f581, %f561;
	ld.shared.f32 	%f582, [_ZZ10k_gemm_f32fPKfiiS0_iiPfiiE2Ac+1016];
	fma.rn.f32 	%f634, %f567, %f582, %f563;
	ld.shared.f32 	%f583, [_ZZ10k_gemm_f32fPKfiiS0_iiPfiiE2Ac+1020];
	fma.rn.f32 	%f633, %f567, %f583, %f565;
	bar.sync 	0;
	shl.b32 	%r45, %r53, 4;
	add.s32 	%r63, %r63, %r45;
	shl.b32 	%r46, %r55, 4;
	add.s32 	%r62, %r62, %r46;
	add.s32 	%r61, %r61, %r45;
	add.s32 	%r60, %r60, %r45;
	add.s32 	%r59, %r59, %r45;
	add.s32 	%r58, %r58, %r45;
	setp.lt.s32 	%p2, %r63, %r11;
	@%p2 bra 	$L__BB0_2;
$L__BB0_3:
	ld.param.u32 	%r57, [_Z10k_gemm_f32fPKfiiS0_iiPfii_param_9];
	ld.param.u32 	%r56, [_Z10k_gemm_f32fPKfiiS0_iiPfii_param_8];
	ld.param.u64 	%rd67, [_Z10k_gemm_f32fPKfiiS0_iiPfii_param_7];
	add.s32 	%r47, %r5, %r1;
	shl.b32 	%r48, %r2, 4;
	add.s32 	%r49, %r47, %r48;
	mul.lo.s32 	%r50, %r56, %r49;
	mad.lo.s32 	%r51, %r3, %r57, %r50;
	cvta.to.global.u64 	%rd46, %rd67;
	mul.wide.s32 	%rd47, %r51, 4;
	add.s64 	%rd48, %rd46, %rd47;
	ld.global.f32 	%f584, [%rd48];
	add.f32 	%f585, %f648, %f584;
	st.global.f32 	[%rd48], %f585;
	mul.wide.s32 	%rd49, %r57, 4;
	add.s64 	%rd50, %rd48, %rd49;
	ld.global.f32 	%f586, [%rd50];
	add.f32 	%f587, %f647, %f586;
	st.global.f32 	[%rd50], %f587;
	add.s64 	%rd51, %rd50, %rd49;
	ld.global.f32 	%f588, [%rd51];
	add.f32 	%f589, %f646, %f588;
	st.global.f32 	[%rd51], %f589;
	add.s64 	%rd52, %rd51, %rd49;
	ld.global.f32 	%f590, [%rd52];
	add.f32 	%f591, %f645, %f590;
	st.global.f32 	[%rd52], %f591;
	add.s64 	%rd53, %rd52, %rd49;
	ld.global.f32 	%f592, [%rd53];
	add.f32 	%f593, %f644, %f592;
	st.global.f32 	[%rd53], %f593;
	add.s64 	%rd54, %rd53, %rd49;
	ld.global.f32 	%f594, [%rd54];
	add.f32 	%f595, %f643, %f594;
	st.global.f32 	[%rd54], %f595;
	add.s64 	%rd55, %rd54, %rd49;
	ld.global.f32 	%f596, [%rd55];
	add.f32 	%f597, %f642, %f596;
	st.global.f32 	[%rd55], %f597;
	add.s64 	%rd56, %rd55, %rd49;
	ld.global.f32 	%f598, [%rd56];
	add.f32 	%f599, %f641, %f598;
	st.global.f32 	[%rd56], %f599;
	add.s64 	%rd57, %rd56, %rd49;
	ld.global.f32 	%f600, [%rd57];
	add.f32 	%f601, %f640, %f600;
	st.global.f32 	[%rd57], %f601;
	add.s64 	%rd58, %rd57, %rd49;
	ld.global.f32 	%f602, [%rd58];
	add.f32 	%f603, %f639, %f602;
	st.global.f32 	[%rd58], %f603;
	add.s64 	%rd59, %rd58, %rd49;
	ld.global.f32 	%f604, [%rd59];
	add.f32 	%f605, %f638, %f604;
	st.global.f32 	[%rd59], %f605;
	add.s64 	%rd60, %rd59, %rd49;
	ld.global.f32 	%f606, [%rd60];
	add.f32 	%f607, %f637, %f606;
	st.global.f32 	[%rd60], %f607;
	add.s64 	%rd61, %rd60, %rd49;
	ld.global.f32 	%f608, [%rd61];
	add.f32 	%f609, %f636, %f608;
	st.global.f32 	[%rd61], %f609;
	add.s64 	%rd62, %rd61, %rd49;
	ld.global.f32 	%f610, [%rd62];
	add.f32 	%f611, %f635, %f610;
	st.global.f32 	[%rd62], %f611;
	add.s64 	%rd63, %rd62, %rd49;
	ld.global.f32 	%f612, [%rd63];
	add.f32 	%f613, %f634, %f612;
	st.global.f32 	[%rd63], %f613;
	add.s64 	%rd64, %rd63, %rd49;
	ld.global.f32 	%f614, [%rd64];
	add.f32 	%f615, %f633, %f614;
	st.global.f32 	[%rd64], %f615;
	ret;

}
	// .globl	_Z27k_gemm_f32_nonblockmultipleiiifPKfiiS0_iiPfii
.visible .entry _Z27k_gemm_f32_nonblockmultipleiiifPKfiiS0_iiPfii(
	.param .u32 _Z27k_gemm_f32_nonblockmultipleiiifPKfiiS0_iiPfii_param_0,
	.param .u32 _Z27k_gemm_f32_nonblockmultipleiiifPKfiiS0_iiPfii_param_1,
	.param .u32 _Z27k_gemm_f32_nonblockmultipleiiifPKfiiS0_iiPfii_param_2,
	.param .f32 _Z27k_gemm_f32_nonblockmultipleiiifPKfiiS0_iiPfii_param_3,
	.param .u64 .ptr .align 1 _Z27k_gemm_f32_nonblockmultipleiiifPKfiiS0_iiPfii_param_4,
	.param .u32 _Z27k_gemm_f32_nonblockmultipleiiifPKfiiS0_iiPfii_param_5,
	.param .u32 _Z27k_gemm_f32_nonblockmultipleiiifPKfiiS0_iiPfii_param_6,
	.param .u64 .ptr .align 1 _Z27k_gemm_f32_nonblockmultipleiiifPKfiiS0_iiPfii_param_7,
	.param .u32 _Z27k_gemm_f32_nonblockmultipleiiifPKfiiS0_iiPfii_param_8,
	.param .u32 _Z27k_gemm_f32_nonblockmultipleiiifPKfiiS0_iiPfii_param_9,
	.param .u64 .ptr .align 1 _Z27k_gemm_f32_nonblockmultipleiiifPKfiiS0_iiPfii_param_10,
	.param .u32 _Z27k_gemm_f32_nonblockmultipleiiifPKfiiS0_iiPfii_param_11,
	.param .u32 _Z27k_gemm_f32_nonblockmultipleiiifPKfiiS0_iiPfii_param_12
)
{
	.local .align 16 .b8 	__local_depot1[64];
	.reg .b64 	%SP;
	.reg .b64 	%SPL;
	.reg .pred 	%p<38>;
	.reg .b16 	%rs<14>;
	.reg .b32 	%r<156>;
	.reg .b32 	%f<816>;
	.reg .b64 	%rd<98>;
	// demoted variable
	.shared .align 4 .b8 _ZZ27k_gemm_f32_nonblockmultipleiiifPKfiiS0_iiPfiiE2Ac[1024];
	mov.u64 	%SPL, __local_depot1;
	ld.param.u32 	%r58, [_Z27k_gemm_f32_nonblockmultipleiiifPKfiiS0_iiPfii_param_0];
	ld.param.u32 	%r60, [_Z27k_gemm_f32_nonblockmultipleiiifPKfiiS0_iiPfii_param_2];
	ld.param.u64 	%rd20, [_Z27k_gemm_f32_nonblockmultipleiiifPKfiiS0_iiPfii_param_4];
	ld.param.u32 	%r62, [_Z27k_gemm_f32_nonblockmultipleiiifPKfiiS0_iiPfii_param_6];
	ld.param.u32 	%r63, [_Z27k_gemm_f32_nonblockmultipleiiifPKfiiS0_iiPfii_param_8];
	ld.param.u32 	%r66, [_Z27k_gemm_f32_nonblockmultipleiiifPKfiiS0_iiPfii_param_12];
	cvta.to.global.u64 	%rd1, %rd20;
	add.u64 	%rd2, %SPL, 0;
	mov.f32 	%f728, 0f00000000;
	st.local.v4.f32 	[%rd2], {%f728, %f728, %f728, %f728};
	st.local.v4.f32 	[%rd2+16], {%f728, %f728, %f728, %f728};
	st.local.v4.f32 	[%rd2+32], {%f728, %f728, %f728, %f728};
	st.local.v4.f32 	[%rd2+48], {%f728, %f728, %f728, %f728};
	mov.u32 	%r1, %tid.x;
	mov.u32 	%r2, %tid.y;
	mov.u32 	%r67, %ctaid.x;
	mov.u32 	%r68, %ctaid.y;
	shr.s32 	%r69, %r60, 31;
	shr.u32 	%r70, %r69, 28;
	add.s32 	%r71, %r60, %r70;
	and.b32  	%r72, %r71, -16;
	sub.s32 	%r3, %r60, %r72;
	shl.b32 	%r4, %r68, 4;
	shl.b32 	%r73, %r67, 6;
	shl.b32 	%r74, %r2, 4;
	add.s32 	%r5, %r74, %r1;
	add.s32 	%r6, %r5, %r73;
	mul.lo.s32 	%r147, %r63, %r73;
	shr.s32 	%r8, %r71, 4;
	setp.lt.s32 	%p6, %r60, 16;
	mov.b16 	%rs10, 0;
	mov.f32 	%f729, %f728;
	mov.f32 	%f730, %f728;
	mov.f32 	%f731, %f728;
	mov.f32 	%f732, %f728;
	mov.f32 	%f733, %f728;
	mov.f32 	%f734, %f728;
	mov.f32 	%f735, %f728;
	mov.f32 	%f736, %f728;
	mov.f32 	%f737, %f728;
	mov.f32 	%f738, %f728;
	mov.f32 	%f739, %f728;
	mov.f32 	%f740, %f728;
	mov.f32 	%f741, %f728;
	mov.f32 	%f742, %f728;
	mov.f32 	%f743, %f728;
	@%p6 bra 	$L__BB1_16;
	ld.param.u32 	%r136, [_Z27k_gemm_f32_nonblockmultipleiiifPKfiiS0_iiPfii_param_5];
	setp.lt.u32 	%p7, %r1, %r60;
	add.s32 	%r76, %r4, 15;
	setp.lt.s32 	%p8, %r76, %r58;
	and.pred  	%p1, %p7, %p8;
	add.s32 	%r77, %r4, %r2;
	mul.lo.s32 	%r78, %r136, %r1;
	shl.b32 	%r79, %r1, 4;
	setp.lt.s32 	%p9, %r77, %r58;
	and.pred  	%p2, %p7, %p9;
	add.s32 	%r80, %r2, %r79;
	shl.b32 	%r81, %r80, 2;
	mov.u32 	%r82, _ZZ27k_gemm_f32_nonblockmultipleiiifPKfiiS0_iiPfiiE2Ac;
	add.s32 	%r9, %r82, %r81;
	add.s32 	%r83, %r77, 4;
	setp.lt.s32 	%p10, %r83, %r58;
	and.pred  	%p3, %p7, %p10;
	add.s32 	%r84, %r77, 8;
	setp.lt.s32 	%p11, %r84, %r58;
	and.pred  	%p4, %p7, %p11;
	add.s32 	%r85, %r77, 12;
	setp.lt.s32 	%p12, %r85, %r58;
	and.pred  	%p5, %p7, %p12;
	neg.s32 	%r146, %r8;
	mad.lo.s32 	%r145, %r62, %r85, %r78;
	mad.lo.s32 	%r144, %r62, %r84, %r78;
	mad.lo.s32 	%r143, %r62, %r83, %r78;
	mad.lo.s32 	%r142, %r62, %r77, %r78;
	mov.b16 	%rs10, 0;
	mov.f32 	%f728, 0f00000000;
	not.pred 	%p13, %p3;
	not.pred 	%p14, %p4;
	not.pred 	%p15, %p5;
$L__BB1_2:
	@%p1 bra 	$L__BB1_46;
	mov.f32 	%f744, 0f00000000;
	@%p2 bra 	$L__BB1_4;
	bra.uni 	$L__BB1_5;
$L__BB1_4:
	mul.wide.s32 	%rd22, %r142, 4;
	add.s64 	%rd23, %rd1, %rd22;
	ld.global.f32 	%f744, [%rd23];
$L__BB1_5:
	st.shared.f32 	[%r9], %f744;
	mov.f32 	%f745, 0f00000000;
	@%p13 bra 	$L__BB1_7;
	mul.wide.s32 	%rd24, %r143, 4;
	add.s64 	%rd25, %rd1, %rd24;
	ld.global.f32 	%f745, [%rd25];
$L__BB1_7:
	st.shared.f32 	[%r9+16], %f745;
	mov.f32 	%f746, 0f00000000;
	@%p14 bra 	$L__BB1_9;
	mul.wide.s32 	%rd26, %r144, 4;
	add.s64 	%rd27, %rd1, %rd26;
	ld.global.f32 	%f746, [%rd27];
$L__BB1_9:
	st.shared.f32 	[%r9+32], %f746;
	mov.f32 	%f747, 0f00000000;
	@%p15 bra 	$L__BB1_11;
	mul.wide.s32 	%rd28, %r145, 4;
	add.s64 	%rd29, %rd1, %rd28;
	ld.global.f32 	%f747, [%rd29];
$L__BB1_11:
	st.shared.f32 	[%r9+48], %f747;
$L__BB1_12:
	ld.param.u32 	%r134, [_Z27k_gemm_f32_nonblockmultipleiiifPKfiiS0_iiPfii_param_1];
	setp.lt.s32 	%p16, %r6, %r134;
	bar.sync 	0;
	@%p16 bra 	$L__BB1_14;
	mov.f32 	%f728, 0f00000000;
	st.local.v4.f32 	[%rd2], {%f728, %f728, %f728, %f728};
	st.local.v4.f32 	[%rd2+16], {%f728, %f728, %f728, %f728};
	st.local.v4.f32 	[%rd2+32], {%f728, %f728, %f728, %f728};
	st.local.v4.f32 	[%rd2+48], {%f728, %f728, %f728, %f728};
	mov.f32 	%f729, %f728;
	mov.f32 	%f730, %f728;
	mov.f32 	%f731, %f728;
	mov.f32 	%f732, %f728;
	mov.f32 	%f733, %f728;
	mov.f32 	%f734, %f728;
	mov.f32 	%f735, %f728;
	mov.f32 	%f736, %f728;
	mov.f32 	%f737, %f728;
	mov.f32 	%f738, %f728;
	mov.f32 	%f739, %f728;
	mov.f32 	%f740, %f728;
	mov.f32 	%f741, %f728;
	mov.f32 	%f742, %f728;
	mov.f32 	%f743, %f728;
	bra.uni 	$L__BB1_15;
$L__BB1_14:
	ld.param.u32 	%r139, [_Z27k_gemm_f32_nonblockmultipleiiifPKfiiS0_iiPfii_param_9];
	ld.param.u64 	%rd93, [_Z27k_gemm_f32_nonblockmultipleiiifPKfiiS0_iiPfii_param_7];
	ld.param.f32 	%f726, [_Z27k_gemm_f32_nonblockmultipleiiifPKfiiS0_iiPfii_param_3];
	mad.lo.s32 	%r86, %r63, %r5, %r147;
	cvta.to.global.u64 	%rd38, %rd93;
	mul.wide.s32 	%rd39, %r86, 4;
	add.s64 	%rd40, %rd38, %rd39;
	ld.global.f32 	%f141, [%rd40];
	mul.f32 	%f142, %f726, %f141;
	ld.shared.f32 	%f143, [_ZZ27k_gemm_f32_nonblockmultipleiiifPKfiiS0_iiPfiiE2Ac];
	fma.rn.f32 	%f144, %f142, %f143, %f743;
	ld.shared.f32 	%f145, [_ZZ27k_gemm_f32_nonblockmultipleiiifPKfiiS0_iiPfiiE2Ac+4];
	fma.rn.f32 	%f146, %f142, %f145, %f742;
	ld.shared.f32 	%f147, [_ZZ27k_gemm_f32_nonblockmultipleiiifPKfiiS0_iiPfiiE2Ac+8];
	fma.rn.f32 	%f148, %f142, %f147, %f741;
	ld.shared.f32 	%f149, [_ZZ27k_gemm_f32_nonblockmultipleiiifPKfiiS0_iiPfiiE2Ac+12];
	fma.rn.f32 	%f150, %f142, %f149, %f740;
	ld.shared.f32 	%f151, [_ZZ27k_gemm_f32_nonblockmultipleiiifPKfiiS0_iiPfiiE2Ac+16];
	fma.rn.f32 	%f152, %f142, %f151, %f739;
	ld.shared.f32 	%f153, [_ZZ27k_gemm_f32_nonblockmultipleiiifPKfiiS0_iiPfiiE2Ac+20];
	fma.rn.f32 	%f154, %f142, %f153, %f738;
	ld.shared.f32 	%f155, [_ZZ27k_gemm_f32_nonblockmultipleiiifPKfiiS0_iiPfiiE2Ac+24];
	fma.rn.f32 	%f156, %f142, %f155, %f737;
	ld.shared.f32 	%f157, [_ZZ27k_gemm_f32_nonblockmultipleiiifPKfiiS0_iiPfiiE2Ac+28];
	fma.rn.f32 	%f158, %f142, %f157, %f736;
	ld.shared.f32 	%f159, [_ZZ27k_gemm_f32_nonblockmultipleiiifPKfiiS0_iiPfiiE2Ac+32];
	fma.rn.f32 	%f160, %f142, %f159, %f735;
	ld.shared.f32 	%f161, [_ZZ27k_gemm_f32_nonblockmultipleiiifPKfiiS0_iiPfiiE2Ac+36];
	fma.rn.f32 	%f162, %f142, %f161, %f734;
	ld.shared.f32 	%f163, [_ZZ27k_gemm_f32_nonblockmultipleiiifPKfiiS0_iiPfiiE2Ac+40];
	fma.rn.f32 	%f164, %f142, %f163, %f733;
	ld.shared.f32 	%f165, [_ZZ27k_gemm_f32_nonblockmultipleiiifPKfiiS0_iiPfiiE2Ac+44];
	fma.rn.f32 	%f166, %f142, %f165, %f732;
	ld.shared.f32 	%f167, [_ZZ27k_gemm_f32_nonblockmultipleiiifPKfiiS0_iiPfiiE2Ac+48];
	fma.rn.f32 	%f168, %f142, %f167, %f731;
	ld.shared.f32 	%f169, [_ZZ27k_gemm_f32_nonblockmultipleiiifPKfiiS0_iiPfiiE2Ac+52];
	fma.rn.f32 	%f170, %f142, %f169, %f730;
	ld.shared.f32 	%f171, [_ZZ27k_gemm_f32_nonblockmultipleiiifPKfiiS0_iiPfiiE2Ac+56];
	fma.rn.f32 	%f172, %f142, %f171, %f729;
	ld.shared.f32 	%f173, [_ZZ27k_gemm_f32_nonblockmultipleiiifPKfiiS0_iiPfiiE2Ac+60];
	fma.rn.f32 	%f174, %f142, %f173, %f728;
	mul.wide.s32 	%rd41, %r139, 4;
	add.s64 	%rd42, %rd40, %rd41;
	ld.global.f32 	%f175, [%rd42];
	mul.f32 	%f176, %f726, %f175;
	ld.shared.f32 	%f177, [_ZZ27k_gemm_f32_nonblockmultipleiiifPKfiiS0_iiPfiiE2Ac+64];
	fma.rn.f32 	%f178, %f176, %f177, %f144;
	ld.shared.f32 	%f179, [_ZZ27k_gemm_f32_nonblockmultipleiiifPKfiiS0_iiPfiiE2Ac+68];
	fma.rn.f32 	%f180, %f176, %f179, %f146;
	ld.shared.f32 	%f181, [_ZZ27k_gemm_f32_nonblockmultipleiiifPKfiiS0_iiPfiiE2Ac+72];
	fma.rn.f32 	%f182, %f176, %f181, %f148;
	ld.shared.f32 	%f183, [_ZZ27k_gemm_f32_nonblockmultipleiiifPKfiiS0_iiPfiiE2Ac+76];
	fma.rn.f32 	%f184, %f176, %f183, %f150;
	ld.shared.f32 	%f185, [_ZZ27k_gemm_f32_nonblockmultipleiiifPKfiiS0_iiPfiiE2Ac+80];
	fma.rn.f32 	%f186, %f176, %f185, %f152;
	ld.shared.f32 	%f187, [_ZZ27k_gemm_f32_nonblockmultipleiiifPKfiiS0_iiPfiiE2Ac+84];
	fma.rn.f32 	%f188, %f176, %f187, %f154;
	ld.shared.f32 	%f189, [_ZZ27k_gemm_f32_nonblockmultipleiiifPKfiiS0_iiPfiiE2Ac+88];
	fma.rn.f32 	%f190, %f176, %f189, %f156;
	ld.shared.f32 	%f191, [_ZZ27k_gemm_f32_nonblockmultipleiiifPKfiiS0_iiPfiiE2Ac+92];
	fma.rn.f32 	%f192, %f176, %f191, %f158;
	ld.shared.f32 	%f193, [_ZZ27k_gemm_f32_nonblockmultipleiiifPKfiiS0_iiPfiiE2Ac+96];
	fma.rn.f32 	%f194, %f176, %f193, %f160;
	ld.shared.f32 	%f195, [_ZZ27k_gemm_f32_nonblockmultipleiiifPKfiiS0_iiPfiiE2Ac+100];
	fma.rn.f32 	%f196, %f176, %f195, %f162;
	ld.shared.f32 	%f197, [_ZZ27k_gemm_f32_nonblockmultipleiiifPKfiiS0_iiPfiiE2Ac+104];
	fma.rn.f32 	%f198, %f176, %f197, %f164;
	ld.shared.f32 	%f199, [_ZZ27k_gemm_f32_nonblockmultipleiiifPKfiiS0_iiPfiiE2Ac+108];
	fma.rn.f32 	%f200, %f176, %f199, %f166;
	ld.shared.f32 	%f201, [_ZZ27k_gemm_f32_nonblockmultipleiiifPKfiiS0_iiPfiiE2Ac+112];
	fma.rn.f32 	%f202, %f176, %f201, %f168;
	ld.shared.f32 	%f203, [_ZZ27k_gemm_f32_nonblockmultipleiiifPKfiiS0_iiPfiiE2Ac+116];
	fma.rn.f32 	%f204, %f176, %f203, %f170;
	ld.shared.f32 	%f205, [_ZZ27k_gemm_f32_nonblockmultipleiiifPKfiiS0_iiPfiiE2Ac+120];
	fma.rn.f32 	%f206, %f176, %f205, %f172;
	ld.shared.f32 	%f207, [_ZZ27k_gemm_f32_nonblockmultipleiiifPKfiiS0_iiPfiiE2Ac+124];
	fma.rn.f32 	%f208, %f176, %f207, %f174;
	add.s64 	%rd43, %rd42, %rd41;
	ld.global.f32 	%f209, [%rd43];
	mul.f32 	%f210, %f726, %f209;
	ld.shared.f32 	%f211, [_ZZ27k_gemm_f32_nonblockmultipleiiifPKfiiS0_iiPfiiE2Ac+128];
	fma.rn.f32 	%f212, %f210, %f211, %f178;
	ld.shared.f32 	%f213, [_ZZ27k_gemm_f32_nonblockmultipleiiifPKfiiS0_iiPfiiE2Ac+132];
	fma.rn.f32 	%f214, %f210, %f213, %f180;
	ld.shared.f32 	%f215, [_ZZ27k_gemm_f32_nonblockmultipleiiifPKfiiS0_iiPfiiE2Ac+136];
	fma.rn.f32 	%f216, %f210, %f215, %f182;
	ld.shared.f32 	%f217, [_ZZ27k_gemm_f32_nonblockmultipleiiifPKfiiS0_iiPfiiE2Ac+140];
	fma.rn.f32 	%f218, %f210, %f217, %f184;
	ld.shared.f32 	%f219, [_ZZ27k_gemm_f32_nonblockmultipleiiifPKfiiS0_iiPfiiE2Ac+144];
	fma.rn.f32 	%f220, %f210, %f219, %f186;
	ld.shared.f32 	%f221, [_ZZ27k_gemm_f32_nonblockmultipleiiifPKfiiS0_iiPfiiE2Ac+148];
	fma.rn.f32 	%f222, %f210, %f221, %f188;
	ld.shared.f32 	%f223, [_ZZ27k_gemm_f32_nonblockmultipleiiifPKfiiS0_iiPfiiE2Ac+152];
	fma.rn.f32 	%f224, %f210, %f223, %f190;
	ld.shared.f32 	%f225, [_ZZ27k_gemm_f32_nonblockmultipleiiifPKfiiS0_iiPfiiE2Ac+156];
	fma.rn.f32 	%f226, %f210, %f225, %f192;
	ld.shared.f32 	%f227, [_ZZ27k_gemm_f32_nonblockmultipleiiifPKfiiS0_iiPfiiE2Ac+160];
	fma.rn.f32 	%f228, %f210, %f227, %f194;
	ld.shared.f32 	%f229, [_ZZ27k_gemm_f32_nonblockmultipleiiifPKfiiS0_iiPfiiE2Ac+164];
	fma.rn.f32 	%f230, %f210, %f229, %f196;
	ld.shared.f32 	%f231, [_ZZ27k_gemm_f32_nonblockmultipleiiifPKfiiS0_iiPfiiE2Ac+168];
	fma.rn.f32 	%f232, %f210, %f231, %f198;
	ld.shared.f32 	%f233, [_ZZ27k_gemm_f32_nonblockmultipleiiifPKfiiS0_iiPfiiE2Ac+172];
	fma.rn.f32 	%f234, %f210, %f233, %f200;
	ld.shared.f32 	%f235, [_ZZ27k_gemm_f32_nonblockmultipleiiifPKfiiS0_iiPfiiE2Ac+176];
	fma.rn.f32 	%f236, %f210, %f235, %f202;
	ld.shared.f32 	%f237, [_ZZ27k_gemm_f32_nonblockmultipleiiifPKfiiS0_iiPfiiE2Ac+180];
	fma.rn.f32 	%f238, %f210, %f237, %f204;
	ld.shared.f32 	%f239, [_ZZ27k_gemm_f32_nonblockmultipleiiifPKfiiS0_iiPfiiE2Ac+184];
	fma.rn.f32 	%f240, %f210, %f239, %f206;
	ld.shared.f32 	%f241, [_ZZ27k_gemm_f32_nonblockmultipleiiifPKfiiS0_iiPfiiE2Ac+188];
	fma.rn.f32 	%f242, %f210, %f241, %f208;
	add.s64 	%rd44, %rd43, %rd41;
	ld.global.f32 	%f243, [%rd44];
	mul.f32 	%f244, %f726, %f243;
	ld.shared.f32 	%f245, [_ZZ27k_gemm_f32_nonblockmultipleiiifPKfiiS0_iiPfiiE2Ac+192];
	fma.rn.f32 	%f246, %f244, %f245, %f212;
	ld.shared.f32 	%f247, [_ZZ27k_gemm_f32_nonblockmultipleiiifPKfiiS0_iiPfiiE2Ac+196];
	fma.rn.f32 	%f248, %f244, %f247, %f214;
	ld.shared.f32 	%f249, [_ZZ27k_gemm_f32_nonblockmultipleiiifPKfiiS0_iiPfiiE2Ac+200];
	fma.rn.f32 	%f250, %f244, %f249, %f216;
	ld.shared.f32 	%f251, [_ZZ27k_gemm_f32_nonblockmultipleiiifPKfiiS0_iiPfiiE2Ac+204];
	fma.rn.f32 	%f252, %f244, %f251, %f218;
	ld.shared.f32 	%f253, [_ZZ27k_gemm_f32_nonblockmultipleiiifPKfiiS0_iiPfiiE2Ac+208];
	fma.rn.f32 	%f254, %f244, %f253, %f220;
	ld.shared.f32 	%f255, [_ZZ27k_gemm_f32_nonblockmultipleiiifPKfiiS0_iiPfiiE2Ac+212];
	fma.rn.f32 	%f256, %f244, %f255, %f222;
	ld.shared.f32 	%f257, [_ZZ27k_gemm_f32_nonblockmultipleiiifPKfiiS0_iiPfiiE2Ac+216];
	fma.rn.f32 	%f258, %f244, %f257, %f224;
	ld.shared.f32 	%f259, [_ZZ27k_gemm_f32_nonblockmultipleiiifPKfiiS0_iiPfiiE2Ac+220];
	fma.rn.f32 	%f260, %f244, %f259, %f226;
	ld.shared.f32 	%f261, [_ZZ27k_gemm_f32_nonblockmultipleiiifPKfiiS0_iiPfiiE2Ac+224];
	fma.rn.f32 	%f262, %f244, %f261, %f228;
	ld.shared.f32 	%f263, [_ZZ27k_gemm_f32_nonblockmultipleiiifPKfiiS0_iiPfiiE2Ac+228];
	fma.rn.f32 	%f264, %f244, %f263, %f230;
	ld.shared.f32 	%f265, [_ZZ27k_gemm_f32_nonblockmultipleiiifPKfiiS0_iiPfiiE2Ac+232];
	fma.rn.f32 	%f266, %f244, %f265, %f232;
	ld.shared.f32 	%f267, [_ZZ27k_gemm_f32_nonblockmultipleiiifPKfiiS0_iiPfiiE2Ac+236];
	fma.rn.f32 	%f268, %f244, %f267, %f234;
	ld.shared.f32 	%f269, [_ZZ27k_gemm_f32_nonblockmultipleiiifPKfiiS0_iiPfiiE2Ac+240];
	fma.rn.f32 	%f270, %f244, %f269, %f236;
	ld.shared.f32 	%f271, [_ZZ27k_gemm_f32_nonblockmultipleiiifPKfiiS0_iiPfiiE2Ac+244];
	fma.rn.f32 	%f272, %f244, %f271, %f238;
	ld.shared.f32 	%f273, [_ZZ27k_gemm_f32_nonblockmultipleiiifPKfiiS0_iiPfiiE2Ac+248];
	fma.rn.f32 	%f274, %f244, %f273, %f240;
	ld.shared.f32 	%f275, [_ZZ27k_gemm_f32_nonblockmultipleiiifPKfiiS0_iiPfiiE2Ac+252];
	fma.rn.f32 	%f276, %f244, %f275, %f242;
	add.s64 	%rd45, %rd44, %rd41;
	ld.global.f32 	%f277, [%rd45];
	mul.f32 	%f278, %f726, %f277;
	ld.shared.f32 	%f279, [_ZZ27k_gemm_f32_nonblockmultipleiiifPKfiiS0_iiPfiiE2Ac+256];
	fma.rn.f32 	%f280, %f278, %f279, %f246;
	ld.shared.f32 	%f281, [_ZZ27k_gemm_f32_nonblockmultipleiiifPKfiiS0_iiPfiiE2Ac+260];
	fma.rn.f32 	%f282, %f278, %f281, %f248;
	ld.shared.f32 	%f283, [_ZZ27k_gemm_f32_nonblockmultipleiiifPKfiiS0_iiPfiiE2Ac+264];
	fma.rn.f32 	%f284, %f278, %f283, %f250;
	ld.shared.f32 	%f285, [_ZZ27k_gemm_f32_nonblockmultipleiiifPKfiiS0_iiPfiiE2Ac+268];
	fma.rn.f32 	%f286, %f278, %f285, %f252;
	ld.shared.f32 	%f287, [_ZZ27k_gemm_f32_nonblockmultipleiiifPKfiiS0_iiPfiiE2Ac+272];
	fma.rn.f32 	%f288, %f278, %f287, %f254;
	ld.shared.f32 	%f289, [_ZZ27k_gemm_f32_nonblockmultipleiiifPKfiiS0_iiPfiiE2Ac+276];
	fma.rn.f32 	%f290, %f278, %f289, %f256;
	ld.shared.f32 	%f291, [_ZZ27k_gemm_f32_nonblockmultipleiiifPKfiiS0_iiPfiiE2Ac+280];
	fma.rn.f32 	%f292, %f278, %f291, %f258;
	ld.shared.f32 	%f293, [_ZZ27k_gemm_f32_nonblockmultipleiiifPKfiiS0_iiPfiiE2Ac+284];
	fma.rn.f32 	%f294, %f278, %f293, %f260;
	ld.shared.f32 	%f295, [_ZZ27k_gemm_f32_nonblockmultipleiiifPKfiiS0_iiPfiiE2Ac+288];
	fma.rn.f32 	%f296, %f278, %f295, %f262;
	ld.shared.f32 	%f297, [_ZZ27k_gemm_f32_nonblockmultipleiiifPKfiiS0_iiPfiiE2Ac+292];
	fma.rn.f32 	%f298, %f278, %f297, %f264;
	ld.shared.f32 	%f299, [_ZZ27k_gemm_f32_nonblockmultipleiiifPKfiiS0_iiPfiiE2Ac+296];
	fma.rn.f32 	%f300, %f278, %f299, %f266;
	ld.shared.f32 	%f301, [_ZZ27k_gemm_f32_nonblockmultipleiiifPKfiiS0_iiPfiiE2Ac+300];
	fma.rn.f32 	%f302, %f278, %f301, %f268;
	ld.shared.f32 	%f303, [_ZZ27k_gemm_f32_nonblockmultipleiiifPKfiiS0_iiPfiiE2Ac+304];
	fma.rn.f32 	%f304, %f278, %f303, %f270;
	ld.shared.f32 	%f305, [_ZZ27k_gemm_f32_nonblockmultipleiiifPKfiiS0_iiPfiiE2Ac+308];
	fma.rn.f32 	%f306, %f278, %f305, %f272;
	ld.shared.f32 	%f307, [_ZZ27k_gemm_f32_nonblockmultipleiiifPKfiiS0_iiPfiiE2Ac+312];
	fma.rn.f32 	%f308, %f278, %f307, %f274;
	ld.shared.f32 	%f309, [_ZZ27k_gemm_f32_nonblockmultipleiiifPKfiiS0_iiPfiiE2Ac+316];
	fma.rn.f32 	%f310, %f278, %f309, %f276;
	add.s64 	%rd46, %rd45, %rd41;
	ld.global.f32 	%f311, [%rd46];
	mul.f32 	%f312, %f726, %f311;
	ld.shared.f32 	%f313, [_ZZ27k_gemm_f32_nonblockmultipleiiifPKfiiS0_iiPfiiE2Ac+320];
	fma.rn.f32 	%f314, %f312, %f313, %f280;
	ld.shared.f32 	%f315, [_ZZ27k_gemm_f32_nonblockmultipleiiifPKfiiS0_iiPfiiE2Ac+324];
	fma.rn.f32 	%f316, %f312, %f315, %f282;
	ld.shared.f32 	%f317, [_ZZ27k_gemm_f32_nonblockmultipleiiifPKfiiS0_iiPfiiE2Ac+328];
	fma.rn.f32 	%f318, %f312, %f317, %f284;
	ld.shared.f32 	%f319, [_ZZ27k_gemm_f32_nonblockmultipleiiifPKfiiS0_iiPfiiE2Ac+332];
	fma.rn.f32 	%f320, %f312, %f319, %f286;
	ld.shared.f32 	%f321, [_ZZ27k_gemm_f32_nonblockmultipleiiifPKfiiS0_iiPfiiE2Ac+336];
	fma.rn.f32 	%f322, %f312, %f321, %f288;
	ld.shared.f32 	%f323, [_ZZ27k_gemm_f32_nonblockmultipleiiifPKfiiS0_iiPfiiE2Ac+340];
	fma.rn.f32 	%f324, %f312, %f323, %f290;
	ld.shared.f32 	%f325, [_ZZ27k_gemm_f32_nonblockmultipleiiifPKfiiS0_iiPfiiE2Ac+344];
	fma.rn.f32 	%f326, %f312, %f325, %f292;
	ld.shared.f32 	%f327, [_ZZ27k_gemm_f32_nonblockmultipleiiifPKfiiS0_iiPfiiE2Ac+348];
	fma.rn.f32 	%f328, %f312, %f327, %f294;
	ld.shared.f32 	%f329, [_ZZ27k_gemm_f32_nonblockmultipleiiifPKfiiS0_iiPfiiE2Ac+352];
	fma.rn.f32 	%f330, %f312, %f329, %f296;
	ld.shared.f32 	%f331, [_ZZ27k_gemm_f32_nonblockmultipleiiifPKfiiS0_iiPfiiE2Ac+356];
	fma.rn.f32 	%f332, %f312, %f331, %f298;
	ld.shared.f32 	%f333, [_ZZ27k_gemm_f32_nonblockmultipleiiifPKfiiS0_iiPfiiE2Ac+360];
	fma.rn.f32 	%f334, %f312, %f333, %f300;
	ld.shared.f32 	%f335, [_ZZ27k_gemm_f32_nonblockmultipleiiifPKfiiS0_iiPfiiE2Ac+364];
	fma.rn.f32 	%f336, %f312, %f335, %f302;
	ld.shared.f32 	%f337, [_ZZ27k_gemm_f32_nonblockmultipleiiifPKfiiS0_iiPfiiE2Ac+368];
	fma.rn.f32 	%f338, %f312, %f337, %f304;
	ld.shared.f32 	%f339, [_ZZ27k_gemm_f32_nonblockmultipleiiifPKfiiS0_iiPfiiE2Ac+372];
	fma.rn.f32 	%f340, %f312, %f339, %f306;
	ld.shared.f32 	%f341, [_ZZ27k_gemm_f32_nonblockmultipleiiifPKfiiS0_iiPfiiE2Ac+376];
	fma.rn.f32 	%f342, %f312, %f341, %f308;
	ld.shared.f32 	%f343, [_ZZ27k_gemm_f32_nonblockmultipleiiifPKfiiS0_iiPfiiE2Ac+380];
	fma.rn.f32 	%f344, %f312, %f343, %f310;
	add.s64 	%rd47, %rd46, %rd41;
	ld.global.f32 	%f345, [%rd47];
	mul.f32 	%f346, %f726, %f345;
	ld.shared.f32 	%f347, [_ZZ27k_gemm_f32_nonblockmultipleiiifPKfiiS0_iiPfiiE2Ac+384];
	fma.rn.f32 	%f348, %f346, %f347, %f314;
	ld.shared.f32 	%f349, [_ZZ27k_gemm_f32_nonblockmultipleiiifPKfiiS0_iiPfiiE2Ac+388];
	fma.rn.f32 	%f350, %f346, %f349, %f316;
	ld.shared.f32 	%f351, [_ZZ27k_gemm_f32_nonblockmultipleiiifPKfiiS0_iiPfiiE2Ac+392];
	fma.rn.f32 	%f352, %f346, %f351, %f318;
	ld.shared.f32 	%f353, [_ZZ27k_gemm_f32_nonblockmultipleiiifPKfiiS0_iiPfiiE2Ac+396];
	fma.rn.f32 	%f354, %f346, %f353, %f320;
	ld.shared.f32 	%f355, [_ZZ27k_gemm_f32_nonblockmultipleiiifPKfiiS0_iiPfiiE2Ac+400];
	fma.rn.f32 	%f356, %f346, %f355, %f322;
	ld.shared.f32 	%f357, [_ZZ27k_gemm_f32_nonblockmultipleiiifPKfiiS0_iiPfiiE2Ac+404];
	fma.rn.f32 	%f358, %f346, %f357, %f324;
	ld.shared.f32 	%f359, [_ZZ27k_gemm_f32_nonblockmultipleiiifPKfiiS0_iiPfiiE2Ac+408];
	fma.rn.f32 	%f360, %f346, %f359, %f326;
	ld.shared.f32 	%f361, [_ZZ27k_gemm_f32_nonblockmultipleiiifPKfiiS0_iiPfiiE2Ac+412];
	fma.rn.f32 	%f362, %f346, %f361, %f328;
	ld.shared.f32 	%f363, [_ZZ27k_gemm_f32_nonblockmultipleiiifPKfiiS0_iiPfiiE2Ac+416];
	fma.rn.f32 	%f364, %f346, %f363, %f330;
	ld.shared.f32 	%f365, [_ZZ27k_gemm_f32_nonblockmultipleiiifPKfiiS0_iiPfiiE2Ac+420];
	fma.rn.f32 	%f366, %f346, %f365, %f332;
	ld.shared.f32 	%f367, [_ZZ27k_gemm_f32_nonblockmultipleiiifPKfiiS0_iiPfiiE2Ac+424];
	fma.rn.f32 	%f368, %f346, %f367, %f334;
	ld.shared.f32 	%f369, [_ZZ27k_gemm_f32_nonblockmultipleiiifPKfiiS0_iiPfiiE2Ac+428];
	fma.rn.f32 	%f370, %f346, %f369, %f336;
	ld.shared.f32 	%f371, [_ZZ27k_gemm_f32_nonblockmultipleiiifPKfiiS0_iiPfiiE2Ac+432];
	fma.rn.f32 	%f372, %f346, %f371, %f338;
	ld.shared.f32 	%f373, [_ZZ27k_gemm_f32_nonblockmultipleiiifPKfiiS0_iiPfiiE2Ac+436];
	fma.rn.f32 	%f374, %f346, %f373, %f340;
	ld.shared.f32 	%f375, [_ZZ27k_gemm_f32_nonblockmultipleiiifPKfiiS0_iiPfiiE2Ac+440];
	fma.rn.f32 	%f376, %f346, %f375, %f342;
	ld.shared.f32 	%f377, [_ZZ27k_gemm_f32_nonblockmultipleiiifPKfiiS0_iiPfiiE2Ac+444];
	fma.rn.f32 	%f378, %f346, %f377, %f344;
	add.s64 	%rd48, %rd47, %rd41;
	ld.global.f32 	%f379, [%rd48];
	mul.f32 	%f380, %f726, %f379;
	ld.shared.f32 	%f381, [_ZZ27k_gemm_f32_nonblockmultipleiiifPKfiiS0_iiPfiiE2Ac+448];
	fma.rn.f32 	%f382, %f380, %f381, %f348;
	ld.shared.f32 	%f383, [_ZZ27k_gemm_f32_nonblockmultipleiiifPKfiiS0_iiPfiiE2Ac+452];
	fma.rn.f32 	%f384, %f380, %f383, %f350;
	ld.shared.f32 	%f385, [_ZZ27k_gemm_f32_nonblockmultipleiiifPKfiiS0_iiPfiiE2Ac+456];
	fma.rn.f32 	%f386, %f380, %f385, %f352;
	ld.shared.f32 	%f387, [_ZZ27k_gemm_f32_nonblockmultipleiiifPKfiiS0_iiPfiiE2Ac+460];
	fma.rn.f32 	%f388, %f380, %f387, %f354;
	ld.shared.f32 	%f389, [_ZZ27k_gemm_f32_nonblockmultipleiiifPKfiiS0_iiPfiiE2Ac+464];
	fma.rn.f32 	%f390, %f380, %f389, %f356;
	ld.shared.f32 	%f391, [_ZZ27k_gemm_f32_nonblockmultipleiiifPKfiiS0_iiPfiiE2Ac+468];
	fma.rn.f32 	%f392, %f380, %f391, %f358;
	ld.shared.f32 	%f393, [_ZZ27k_gemm_f32_nonblockmultipleiiifPKfiiS0_iiPfiiE2Ac+472];
	fma.rn.f32 	%f394, %f380, %f393, %f360;
	ld.shared.f32 	%f395, [_ZZ27k_gemm_f32_nonblockmultipleiiifPKfiiS0_iiPfiiE2Ac+476];
	fma.rn.f32 	%f396, %f380, %f395, %f362;
	ld.shared.f32 	%f397, [_ZZ27k_gemm_f32_nonblockmultipleiiifPKfiiS0_iiPfiiE2Ac+480];
	fma.rn.f32 	%f398, %f380, %f397, %f364;
	ld.shared.f32 	%f399, [_ZZ27k_gemm_f32_nonblockmultipleiiifPKfiiS0_iiPfiiE2Ac+484];
	fma.rn.f32 	%f400, %f380, %f399, %f366;
	ld.shared.f32 	%f401, [_ZZ27k_gemm_f32_nonblockmultipleiiifPKfiiS0_iiPfiiE2Ac+488];
	fma.rn.f32 	%f402, %f380, %f401, %f368;
	ld.shared.f32 	%f403, [_ZZ27k_gemm_f32_nonblockmultipleiiifPKfiiS0_iiPfiiE2Ac+492];
	fma.rn.f32 	%f404, %f380, %f403, %f370;
	ld.shared.f32 	%f405, [_ZZ27k_gemm_f32_nonblockmultipleiiifPKfiiS0_iiPfiiE2Ac+496];
	fma.rn.f32 	%f406, %f380, %f405, %f372;
	ld.shared.f32 	%f407, [_ZZ27k_gemm_f32_nonblockmultipleiiifPKfiiS0_iiPfiiE2Ac+500];
	fma.rn.f32 	%f408, %f380, %f407, %f374;
	ld.shared.f32 	%f409, [_ZZ27k_gemm_f32_nonblockmultipleiiifPKfiiS0_iiPfiiE2Ac+504];
	fma.rn.f32 	%f410, %f380, %f409, %f376;
	ld.shared.f32 	%f411, [_ZZ27k_gemm_f32_nonblockmultipleiiifPKfiiS0_iiPfiiE2Ac+508];
	fma.rn.f32 	%f412, %f380, %f411, %f378;
	add.s64 	%rd49, %rd48, %rd41;
	ld.global.f32 	%f413, [%rd49];
	mul.f32 	%f414, %f726, %f413;
	ld.shared.f32 	%f415, [_ZZ27k_gemm_f32_nonblockmultipleiiifPKfiiS0_iiPfiiE2Ac+512];
	fma.rn.f32 	%f416, %f414, %f415, %f382;
	ld.shared.f32 	%f417, [_ZZ27k_gemm_f32_nonblockmultipleiiifPKfiiS0_iiPfiiE2Ac+516];
	fma.rn.f32 	%f418, %f414, %f417, %f384;
	ld.shared.f32 	%f419, [_ZZ27k_gemm_f32_nonblockmultipleiiifPKfiiS0_iiPfiiE2Ac+520];
	fma.rn.f32 	%f420, %f414, %f419, %f386;
	ld.shared.f32 	%f421, [_ZZ27k_gemm_f32_nonblockmultipleiiifPKfiiS0_iiPfiiE2Ac+524];
	fma.rn.f32 	%f422, %f414, %f421, %f388;
	ld.shared.f32 	%f423, [_ZZ27k_gemm_f32_nonblockmultipleiiifPKfiiS0_iiPfiiE2Ac+528];
	fma.rn.f32 	%f424, %f414, %f423, %f390;
	ld.shared.f32 	%f425, [_ZZ27k_gemm_f32_nonblockmultipleiiifPKfiiS0_iiPfiiE2Ac+532];
	fma.rn.f32 	%f426, %f414, %f425, %f392;
	ld.shared.f32 	%f427, [_ZZ27k_gemm_f32_nonblockmultipleiiifPKfiiS0_iiPfiiE2Ac+536];
	fma.rn.f32 	%f428, %f414, %f427, %f394;
	ld.shared.f32 	%f429, [_ZZ27k_gemm_f32_nonblockmultipleiiifPKfiiS0_iiPfiiE2Ac+540];
	fma.rn.f32 	%f430, %f414, %f429, %f396;
	ld.shared.f32 	%f431, [_ZZ27k_gemm_f32_nonblockmultipleiiifPKfiiS0_iiPfiiE2Ac+544];
	fma.rn.f32 	%f432, %f414, %f431, %f398;
	ld.shared.f32 	%f433, [_ZZ27k_gemm_f32_nonblockmultipleiiifPKfiiS0_iiPfiiE2Ac+548];
	fma.rn.f32 	%f434, %f414, %f433, %f400;
	ld.shared.f32 	%f435, [_ZZ27k_gemm_f32_nonblockmultipleiiifPKfiiS0_iiPfiiE2Ac+552];
	fma.rn.f32 	%f436, %f414, %f435, %f402;
	ld.shared.f32 	%f437, [_ZZ27k_gemm_f32_nonblockmultipleiiifPKfiiS0_iiPfiiE2Ac+556];
	fma.rn.f32 	%f438, %f414, %f437, %f404;
	ld.shared.f32 	%f439, [_ZZ27k_gemm_f32_nonblockmultipleiiifPKfiiS0_iiPfiiE2Ac+560];
	fma.rn.f32 	%f440, %f414, %f439, %f406;
	ld.shared.f32 	%f441, [_ZZ27k_gemm_f32_nonblockmultipleiiifPKfiiS0_iiPfiiE2Ac+564];
	fma.rn.f32 	%f442, %f414, %f441, %f408;
	ld.shared.f32 	%f443, [_ZZ27k_gemm_f32_nonblockmultipleiiifPKfiiS0_iiPfiiE2Ac+568];
	fma.rn.f32 	%f444, %f414, %f443, %f410;
	ld.shared.f32 	%f445, [_ZZ27k_gemm_f32_nonblockmultipleiiifPKfiiS0_iiPfiiE2Ac+572];
	fma.rn.f32 	%f446, %f414, %f445, %f412;
	add.s64 	%rd50, %rd49, %rd41;
	ld.global.f32 	%f447, [%rd50];
	mul.f32 	%f448, %f726, %f447;
	ld.shared.f32 	%f449, [_ZZ27k_gemm_f32_nonblockmultipleiiifPKfiiS0_iiPfiiE2Ac+576];
	fma.rn.f32 	%f450, %f448, %f449, %f416;
	ld.shared.f32 	%f451, [_ZZ27k_gemm_f32_nonblockmultipleiiifPKfiiS0_iiPfiiE2Ac+580];
	fma.rn.f32 	%f452, %f448, %f451, %f418;
	ld.shared.f32 	%f453, [_ZZ27k_gemm_f32_nonblockmultipleiiifPKfiiS0_iiPfiiE2Ac+584];
	fma.rn.f32 	%f454, %f448, %f453, %f420;
	ld.shared.f32 	%f455, [_ZZ27k_gemm_f32_nonblockmultipleiiifPKfiiS0_iiPfiiE2Ac+588];
	fma.rn.f32 	%f456, %f448, %f455, %f422;
	ld.shared.f32 	%f457, [_ZZ27k_gemm_f32_nonblockmultipleiiifPKfiiS0_iiPfiiE2Ac+592];
	fma.rn.f32 	%f458, %f448, %f457, %f424;
	ld.shared.f32 	%f459, [_ZZ27k_gemm_f32_nonblockmultipleiiifPKfiiS0_iiPfiiE2Ac+596];
	fma.rn.f32 	%f460, %f448, %f459, %f426;
	ld.shared.f32 	%f461, [_ZZ27k_gemm_f32_nonblockmultipleiiifPKfiiS0_iiPfiiE2Ac+600];
	fma.rn.f32 	%f462, %f448, %f461, %f428;
	ld.shared.f32 	%f463, [_ZZ27k_gemm_f32_nonblockmultipleiiifPKfiiS0_iiPfiiE2Ac+604];
	fma.rn.f32 	%f464, %f448, %f463, %f430;
	ld.shared.f32 	%f465, [_ZZ27k_gemm_f32_nonblockmultipleiiifPKfiiS0_iiPfiiE2Ac+608];
	fma.rn.f32 	%f466, %f448, %f465, %f432;
	ld.shared.f32 	%f467, [_ZZ27k_gemm_f32_nonblockmultipleiiifPKfiiS0_iiPfiiE2Ac+612];
	fma.rn.f32 	%f468, %f448, %f467, %f434;
	ld.shared.f32 	%f469, [_ZZ27k_gemm_f32_nonblockmultipleiiifPKfiiS0_iiPfiiE2Ac+616];
	fma.rn.f32 	%f470, %f448, %f469, %f436;
	ld.shared.f32 	%f471, [_ZZ27k_gemm_f32_nonblockmultipleiiifPKfiiS0_iiPfiiE2Ac+620];
	fma.rn.f32 	%f472, %f448, %f471, %f438;
	ld.shared.f32 	%f473, [_ZZ27k_gemm_f32_nonblockmultipleiiifPKfiiS0_iiPfiiE2Ac+624];
	fma.rn.f32 	%f474, %f448, %f473, %f440;
	ld.shared.f32 	%f475, [_ZZ27k_gemm_f32_nonblockmultipleiiifPKfiiS0_iiPfiiE2Ac+628];
	fma.rn.f32 	%f476, %f448, %f475, %f442;
	ld.shared.f32 	%f477, [_ZZ27k_gemm_f32_nonblockmultipleiiifPKfiiS0_iiPfiiE2Ac+632];
	fma.rn.f32 	%f478, %f448, %f477, %f444;
	ld.shared.f32 	%f479, [_ZZ27k_gemm_f32_nonblockmultipleiiifPKfiiS0_iiPfiiE2Ac+636];
	fma.rn.f32 	%f480, %f448, %f479, %f446;
	add.s64 	%rd51, %rd50, %rd41;
	ld.global.f32 	%f481, [%rd51];
	mul.f32 	%f482, %f726, %f481;
	ld.shared.f32 	%f483, [_ZZ27k_gemm_f32_nonblockmultipleiiifPKfiiS0_iiPfiiE2Ac+640];
	fma.rn.f32 	%f484, %f482, %f483, %f450;
	ld.shared.f32 	%f485, [_ZZ27k_gemm_f32_nonblockmultipleiiifPKfiiS0_iiPfiiE2Ac+644];
	fma.rn.f32 	%f486, %f482, %f485, %f452;
	ld.shared.f32 	%f487, [_ZZ27k_gemm_f32_nonblockmultipleiiifPKfiiS0_iiPfiiE2Ac+648];
	fma.rn.f32 	%f488, %f482, %f487, %f454;
	ld.shared.f32 	%f489, [_ZZ27k_gemm_f32_nonblockmultipleiiifPKfiiS0_iiPfiiE2Ac+652];
	fma.rn.f32 	%f490, %f482, %f489, %f456;
	ld.shared.f32 	%f491, [_ZZ27k_gemm_f32_nonblockmultipleiiifPKfiiS0_iiPfiiE2Ac+656];
	fma.rn.f32 	%f492, %f482, %f491, %f458;
	ld.shared.f32 	%f493, [_ZZ27k_gemm_f32_nonblockmultipleiiifPKfiiS0_iiPfiiE2Ac+660];
	fma.rn.f32 	%f494, %f482, %f493, %f460;
	ld.shared.f32 	%f495, [_ZZ27k_gemm_f32_nonblockmultipleiiifPKfiiS0_iiPfiiE2Ac+664];
	fma.rn.f32 	%f496, %f482, %f495, %f462;
	ld.shared.f32 	%f497, [_ZZ27k_gemm_f32_nonblockmultipleiiifPKfiiS0_iiPfiiE2Ac+668];
	fma.rn.f32 	%f498, %f482, %f497, %f464;
	ld.shared.f32 	%f499, [_ZZ27k_gemm_f32_nonblockmultipleiiifPKfiiS0_iiPfiiE2Ac+672];
	fma.rn.f32 	%f500, %f482, %f499, %f466;
	ld.shared.f32 	%f501, [_ZZ27k_gemm_f32_nonblockmultipleiiifPKfiiS0_iiPfiiE2Ac+676];
	fma.rn.f32 	%f502, %f482, %f501, %f468;
	ld.shared.f32 	%f503, [_ZZ27k_gemm_f32_nonblockmultipleiiifPKfiiS0_iiPfiiE2Ac+680];
	fma.rn.f32 	%f504, %f482, %f503, %f470;
	ld.shared.f32 	%f505, [_ZZ27k_gemm_f32_nonblockmultipleiiifPKfiiS0_iiPfiiE2Ac+684];
	fma.rn.f32 	%f506, %f482, %f505, %f472;
	ld.shared.f32 	%f507, [_ZZ27k_gemm_f32_nonblockmultipleiiifPKfiiS0_iiPfiiE2Ac+688];
	fma.rn.f32 	%f508, %f482, %f507, %f474;
	ld.shared.f32 	%f509, [_ZZ27k_gemm_f32_nonblockmultipleiiifPKfiiS0_iiPfiiE2Ac+692];
	fma.rn.f32 	%f510, %f482, %f509, %f476;
	ld.shared.f32 	%f511, [_ZZ27k_gemm_f32_nonblockmultipleiiifPKfiiS0_iiPfiiE2Ac+696];
	fma.rn.f32 	%f512, %f482, %f511, %f478;
	ld.shared.f32 	%f513, [_ZZ27k_gemm_f32_nonblockmultipleiiifPKfiiS0_iiPfiiE2Ac+700];
	fma.rn.f32 	%f514, %f482, %f513, %f480;
	add.s64 	%rd52, %rd51, %rd41;
	ld.global.f32 	%f515, [%rd52];
	mul.f32 	%f516, %f726, %f515;
	ld.shared.f32 	%f517, [_ZZ27k_gemm_f32_nonblockmultipleiiifPKfiiS0_iiPfiiE2Ac+704];
	fma.rn.f32 	%f518, %f516, %f517, %f484;
	ld.shared.f32 	%f519, [_ZZ27k_gemm_f32_nonblockmultipleiiifPKfiiS0_iiPfiiE2Ac+708];
	fma.rn.f32 	%f520, %f516, %f519, %f486;
	ld.shared.f32 	%f521, [_ZZ27k_gemm_f32_nonblockmultipleiiifPKfiiS0_iiPfiiE2Ac+712];
	fma.rn.f32 	%f522, %f516, %f521, %f488;
	ld.shared.f32 	%f523, [_ZZ27k_gemm_f32_nonblockmultipleiiifPKfiiS0_iiPfiiE2Ac+716];
	fma.rn.f32 	%f524, %f516, %f523, %f490;
	ld.shared.f32 	%f525, [_ZZ27k_gemm_f32_nonblockmultipleiiifPKfiiS0_iiPfiiE2Ac+720];
	fma.rn.f32 	%f526, %f516, %f525, %f492;
	ld.shared.f32 	%f527, [_ZZ27k_gemm_f32_nonblockmultipleiiifPKfiiS0_iiPfiiE2Ac+724];
	fma.rn.f32 	%f528, %f516, %f527, %f494;
	ld.shared.f32 	%f529, [_ZZ27k_gemm_f32_nonblockmultipleiiifPKfiiS0_iiPfiiE2Ac+728];
	fma.rn.f32 	%f530, %f516, %f529, %f496;
	ld.shared.f32 	%f531, [_ZZ27k_gemm_f32_nonblockmultipleiiifPKfiiS0_iiPfiiE2Ac+732];
	fma.rn.f32 	%f532, %f516, %f531, %f498;
	ld.shared.f32 	%f533, [_ZZ27k_gemm_f32_nonblockmultipleiiifPKfiiS0_iiPfiiE2Ac+736];
	fma.rn.f32 	%f534, %f516, %f533, %f500;
	ld.shared.f32 	%f535, [_ZZ27k_gemm_f32_nonblockmultipleiiifPKfiiS0_iiPfiiE2Ac+740];
	fma.rn.f32 	%f536, %f516, %f535, %f502;
	ld.shared.f32 	%f537, [_ZZ27k_gemm_f32_nonblockmultipleiiifPKfiiS0_iiPfiiE2Ac+744];
	fma.rn.f32 	%f538, %f516, %f537, %f504;
	ld.shared.f32 	%f539, [_ZZ27k_gemm_f32_nonblockmultipleiiifPKfiiS0_iiPfiiE2Ac+748];
	fma.rn.f32 	%f540, %f516, %f539, %f506;
	ld.shared.f32 	%f541, [_ZZ27k_gemm_f32_nonblockmultipleiiifPKfiiS0_iiPfiiE2Ac+752];
	fma.rn.f32 	%f542, %f516, %f541, %f508;
	ld.shared.f32 	%f543, [_ZZ27k_gemm_f32_nonblockmultipleiiifPKfiiS0_iiPfiiE2Ac+756];
	fma.rn.f32 	%f544, %f516, %f543, %f510;
	ld.shared.f32 	%f545, [_ZZ27k_gemm_f32_nonblockmultipleiiifPKfiiS0_iiPfiiE2Ac+760];
	fma.rn.f32 	%f546, %f516, %f545, %f512;
	ld.shared.f32 	%f547, [_ZZ27k_gemm_f32_nonblockmultipleiiifPKfiiS0_iiPfiiE2Ac+764];
	fma.rn.f32 	%f548, %f516, %f547, %f514;
	add.s64 	%rd53, %rd52, %rd41;
	ld.global.f32 	%f549, [%rd53];
	mul.f32 	%f550, %f726, %f549;
	ld.shared.f32 	%f551, [_ZZ27k_gemm_f32_nonblockmultipleiiifPKfiiS0_iiPfiiE2Ac+768];
	fma.rn.f32 	%f552, %f550, %f551, %f518;
	ld.shared.f32 	%f553, [_ZZ27k_gemm_f32_nonblockmultipleiiifPKfiiS0_iiPfiiE2Ac+772];
	fma.rn.f32 	%f554, %f550, %f553, %f520;
	ld.shared.f32 	%f555, [_ZZ27k_gemm_f32_nonblockmultipleiiifPKfiiS0_iiPfiiE2Ac+776];
	fma.rn.f32 	%f556, %f550, %f555, %f522;
	ld.shared.f32 	%f557, [_ZZ27k_gemm_f32_nonblockmultipleiiifPKfiiS0_iiPfiiE2Ac+780];
	fma.rn.f32 	%f558, %f550, %f557, %f524;
	ld.shared.f32 	%f559, [_ZZ27k_gemm_f32_nonblockmultipleiiifPKfiiS0_iiPfiiE2Ac+784];
	fma.rn.f32 	%f560, %f550, %f559, %f526;
	ld.shared.f32 	%f561, [_ZZ27k_gemm_f32_nonblockmultipleiiifPKfiiS0_iiPfiiE2Ac+788];
	fma.rn.f32 	%f562, %f550, %f561, %f528;
	ld.shared.f32 	%f563, [_ZZ27k_gemm_f32_nonblockmultipleiiifPKfiiS0_iiPfiiE2Ac+792];
	fma.rn.f32 	%f564, %f550, %f563, %f530;
	ld.shared.f32 	%f565, [_ZZ27k_gemm_f32_nonblockmultipleiiifPKfiiS0_iiPfiiE2Ac+796];
	fma.rn.f32 	%f566, %f550, %f565, %f532;
	ld.shared.f32 	%f567, [_ZZ27k_gemm_f32_nonblockmultipleiiifPKfiiS0_iiPfiiE2Ac+800];
	fma.rn.f32 	%f568, %f550, %f567, %f534;
	ld.shared.f32 	%f569, [_ZZ27k_gemm_f32_nonblockmultipleiiifPKfiiS0_iiPfiiE2Ac+804];
	fma.rn.f32 	%f570, %f550, %f569, %f536;
	ld.shared.f32 	%f571, [_ZZ27k_gemm_f32_nonblockmultipleiiifPKfiiS0_iiPfiiE2Ac+808];
	fma.rn.f32 	%f572, %f550, %f571, %f538;
	ld.shared.f32 	%f573, [_ZZ27k_gemm_f32_nonblockmultipleiiifPKfiiS0_iiPfiiE2Ac+812];
	fma.rn.f32 	%f574, %f550, %f573, %f540;
	ld.shared.f32 	%f575, [_ZZ27k_gemm_f32_nonblockmultipleiiifPKfiiS0_iiPfiiE2Ac+816];
	fma.rn.f32 	%f576, %f550, %f575, %f542;
	ld.shared.f32 	%f577, [_ZZ27k_gemm_f32_nonblockmultipleiiifPKfiiS0_iiPfiiE2Ac+820];
	fma.rn.f32 	%f578, %f550, %f577, %f544;
	ld.shared.f32 	%f579, [_ZZ27k_gemm_f32_nonblockmultipleiiifPKfiiS0_iiPfiiE2Ac+824];
	fma.rn.f32 	%f580, %f550, %f579, %f546;
	ld.shared.f32 	%f581, [_ZZ27k_gemm_f32_nonblockmultipleiiifPKfiiS0_iiPfiiE2Ac+828];
	fma.rn.f32 	%f582, %f550, %f581, %f548;
	add.s64 	%rd54, %rd53, %rd41;
	ld.global.f32 	%f583, [%rd54];
	mul.f32 	%f584, %f726, %f583;
	ld.shared.f32 	%f585, [_ZZ27k_gemm_f32_nonblockmultipleiiifPKfiiS0_iiPfiiE2Ac+832];
	fma.rn.f32 	%f586, %f584, %f585, %f552;
	ld.shared.f32 	%f587, [_ZZ27k_gemm_f32_nonblockmultipleiiifPKfiiS0_iiPfiiE2Ac+836];
	fma.rn.f32 	%f588, %f584, %f587, %f554;
	ld.shared.f32 	%f589, [_ZZ27k_gemm_f32_nonblockmultipleiiifPKfiiS0_iiPfiiE2Ac+840];
	fma.rn.f32 	%f590, %f584, %f589, %f556;
	ld.shared.f32 	%f591, [_ZZ27k_gemm_f32_nonblockmultipleiiifPKfiiS0_iiPfiiE2Ac+844];
	fma.rn.f32 	%f592, %f584, %f591, %f558;
	ld.shared.f32 	%f593, [_ZZ27k_gemm_f32_nonblockmultipleiiifPKfiiS0_iiPfiiE2Ac+848];
	fma.rn.f32 	%f594, %f584, %f593, %f560;
	ld.shared.f32 	%f595, [_ZZ27k_gemm_f32_nonblockmultipleiiifPKfiiS0_iiPfiiE2Ac+852];
	fma.rn.f32 	%f596, %f584, %f595, %f562;
	ld.shared.f32 	%f597, [_ZZ27k_gemm_f32_nonblockmultipleiiifPKfiiS0_iiPfiiE2Ac+856];
	fma.rn.f32 	%f598, %f584, %f597, %f564;
	ld.shared.f32 	%f599, [_ZZ27k_gemm_f32_nonblockmultipleiiifPKfiiS0_iiPfiiE2Ac+860];
	fma.rn.f32 	%f600, %f584, %f599, %f566;
	ld.shared.f32 	%f601, [_ZZ27k_gemm_f32_nonblockmultipleiiifPKfiiS0_iiPfiiE2Ac+864];
	fma.rn.f32 	%f602, %f584, %f601, %f568;
	ld.shared.f32 	%f603, [_ZZ27k_gemm_f32_nonblockmultipleiiifPKfiiS0_iiPfiiE2Ac+868];
	fma.rn.f32 	%f604, %f584, %f603, %f570;
	ld.shared.f32 	%f605, [_ZZ27k_gemm_f32_nonblockmultipleiiifPKfiiS0_iiPfiiE2Ac+872];
	fma.rn.f32 	%f606, %f584, %f605, %f572;
	ld.shared.f32 	%f607, [_ZZ27k_gemm_f32_nonblockmultipleiiifPKfiiS0_iiPfiiE2Ac+876];
	fma.rn.f32 	%f608, %f584, %f607, %f574;
	ld.shared.f32 	%f609, [_ZZ27k_gemm_f32_nonblockmultipleiiifPKfiiS0_iiPfiiE2Ac+880];
	fma.rn.f32 	%f610, %f584, %f609, %f576;
	ld.shared.f32 	%f611, [_ZZ27k_gemm_f32_nonblockmultipleiiifPKfiiS0_iiPfiiE2Ac+884];
	fma.rn.f32 	%f612, %f584, %f611, %f578;
	ld.shared.f32 	%f613, [_ZZ27k_gemm_f32_nonblockmultipleiiifPKfiiS0_iiPfiiE2Ac+888];
	fma.rn.f32 	%f614, %f584, %f613, %f580;
	ld.shared.f32 	%f615, [_ZZ27k_gemm_f32_nonblockmultipleiiifPKfiiS0_iiPfiiE2Ac+892];
	fma.rn.f32 	%f616, %f584, %f615, %f582;
	add.s64 	%rd55, %rd54, %rd41;
	ld.global.f32 	%f617, [%rd55];
	mul.f32 	%f618, %f726, %f617;
	ld.shared.f32 	%f619, [_ZZ27k_gemm_f32_nonblockmultipleiiifPKfiiS0_iiPfiiE2Ac+896];
	fma.rn.f32 	%f620, %f618, %f619, %f586;
	ld.shared.f32 	%f621, [_ZZ27k_gemm_f32_nonblockmultipleiiifPKfiiS0_iiPfiiE2Ac+900];
	fma.rn.f32 	%f622, %f618, %f621, %f588;
	ld.shared.f32 	%f623, [_ZZ27k_gemm_f32_nonblockmultipleiiifPKfiiS0_iiPfiiE2Ac+904];
	fma.rn.f32 	%f624, %f618, %f623, %f590;
	ld.shared.f32 	%f625, [_ZZ27k_gemm_f32_nonblockmultipleiiifPKfiiS0_iiPfiiE2Ac+908];
	fma.rn.f32 	%f626, %f618, %f625, %f592;
	ld.shared.f32 	%f627, [_ZZ27k_gemm_f32_nonblockmultipleiiifPKfiiS0_iiPfiiE2Ac+912];
	fma.rn.f32 	%f628, %f618, %f627, %f594;
	ld.shared.f32 	%f629, [_ZZ27k_gemm_f32_nonblockmultipleiiifPKfiiS0_iiPfiiE2Ac+916];
	fma.rn.f32 	%f630, %f618, %f629, %f596;
	ld.shared.f32 	%f631, [_ZZ27k_gemm_f32_nonblockmultipleiiifPKfiiS0_iiPfiiE2Ac+920];
	fma.rn.f32 	%f632, %f618, %f631, %f598;
	ld.shared.f32 	%f633, [_ZZ27k_gemm_f32_nonblockmultipleiiifPKfiiS0_iiPfiiE2Ac+924];
	fma.rn.f32 	%f634, %f618, %f633, %f600;
	ld.shared.f32 	%f635, [_ZZ27k_gemm_f32_nonblockmultipleiiifPKfiiS0_iiPfiiE2Ac+928];
	fma.rn.f32 	%f636, %f618, %f635, %f602;
	ld.shared.f32 	%f637, [_ZZ27k_gemm_f32_nonblockmultipleiiifPKfiiS0_iiPfiiE2Ac+932];
	fma.rn.f32 	%f638, %f618, %f637, %f604;
	ld.shared.f32 	%f639, [_ZZ27k_gemm_f32_nonblockmultipleiiifPKfiiS0_iiPfiiE2Ac+936];
	fma.rn.f32 	%f640, %f618, %f639, %f606;
	ld.shared.f32 	%f641, [_ZZ27k_gemm_f32_nonblockmultipleiiifPKfiiS0_iiPfiiE2Ac+940];
	fma.rn.f32 	%f642, %f618, %f641, %f608;
	ld.shared.f32 	%f643, [_ZZ27k_gemm_f32_nonblockmultipleiiifPKfiiS0_iiPfiiE2Ac+944];
	fma.rn.f32 	%f644, %f618, %f643, %f610;
	ld.shared.f32 	%f645, [_ZZ27k_gemm_f32_nonblockmultipleiiifPKfiiS0_iiPfiiE2Ac+948];
	fma.rn.f32 	%f646, %f618, %f645, %f612;
	ld.shared.f32 	%f647, [_ZZ27k_gemm_f32_nonblockmultipleiiifPKfiiS0_iiPfiiE2Ac+952];
	fma.rn.f32 	%f648, %f618, %f647, %f614;
	ld.shared.f32 	%f649, [_ZZ27k_gemm_f32_nonblockmultipleiiifPKfiiS0_iiPfiiE2Ac+956];
	fma.rn.f32 	%f650, %f618, %f649, %f616;
	add.s64 	%rd56, %rd55, %rd41;
	ld.global.f32 	%f651, [%rd56];
	mul.f32 	%f652, %f726, %f651;
	ld.shared.f32 	%f653, [_ZZ27k_gemm_f32_nonblockmultipleiiifPKfiiS0_iiPfiiE2Ac+960];
	fma.rn.f32 	%f743, %f652, %f653, %f620;
	ld.shared.f32 	%f654, [_ZZ27k_gemm_f32_nonblockmultipleiiifPKfiiS0_iiPfiiE2Ac+964];
	fma.rn.f32 	%f742, %f652, %f654, %f622;
	ld.shared.f32 	%f655, [_ZZ27k_gemm_f32_nonblockmultipleiiifPKfiiS0_iiPfiiE2Ac+968];
	fma.rn.f32 	%f741, %f652, %f655, %f624;
	ld.shared.f32 	%f656, [_ZZ27k_gemm_f32_nonblockmultipleiiifPKfiiS0_iiPfiiE2Ac+972];
	fma.rn.f32 	%f740, %f652, %f656, %f626;
	st.local.v4.f32 	[%rd2], {%f743, %f742, %f741, %f740};
	ld.shared.f32 	%f657, [_ZZ27k_gemm_f32_nonblockmultipleiiifPKfiiS0_iiPfiiE2Ac+976];
	fma.rn.f32 	%f739, %f652, %f657, %f628;
	ld.shared.f32 	%f658, [_ZZ27k_gemm_f32_nonblockmultipleiiifPKfiiS0_iiPfiiE2Ac+980];
	fma.rn.f32 	%f738, %f652, %f658, %f630;
	ld.shared.f32 	%f659, [_ZZ27k_gemm_f32_nonblockmultipleiiifPKfiiS0_iiPfiiE2Ac+984];
	fma.rn.f32 	%f737, %f652, %f659, %f632;
	ld.shared.f32 	%f660, [_ZZ27k_gemm_f32_nonblockmultipleiiifPKfiiS0_iiPfiiE2Ac+988];
	fma.rn.f32 	%f736, %f652, %f660, %f634;
	st.local.v4.f32 	[%rd2+16], {%f739, %f738, %f737, %f736};
	ld.shared.f32 	%f661, [_ZZ27k_gemm_f32_nonblockmultipleiiifPKfiiS0_iiPfiiE2Ac+992];
	fma.rn.f32 	%f735, %f652, %f661, %f636;
	ld.shared.f32 	%f662, [_ZZ27k_gemm_f32_nonblockmultipleiiifPKfiiS0_iiPfiiE2Ac+996];
	fma.rn.f32 	%f734, %f652, %f662, %f638;
	ld.shared.f32 	%f663, [_ZZ27k_gemm_f32_nonblockmultipleiiifPKfiiS0_iiPfiiE2Ac+1000];
	fma.rn.f32 	%f733, %f652, %f663, %f640;
	ld.shared.f32 	%f664, [_ZZ27k_gemm_f32_nonblockmultipleiiifPKfiiS0_iiPfiiE2Ac+1004];
	fma.rn.f32 	%f732, %f652, %f664, %f642;
	st.local.v4.f32 	[%rd2+32], {%f735, %f734, %f733, %f732};
	ld.shared.f32 	%f665, [_ZZ27k_gemm_f32_nonblockmultipleiiifPKfiiS0_iiPfiiE2Ac+1008];
	fma.rn.f32 	%f731, %f652, %f665, %f644;
	ld.shared.f32 	%f666, [_ZZ27k_gemm_f32_nonblockmultipleiiifPKfiiS0_iiPfiiE2Ac+1012];
	fma.rn.f32 	%f730, %f652, %f666, %f646;
	ld.shared.f32 	%f667, [_ZZ27k_gemm_f32_nonblockmultipleiiifPKfiiS0_iiPfiiE2Ac+1016];
	fma.rn.f32 	%f729, %f652, %f667, %f648;
	ld.shared.f32 	%f668, [_ZZ27k_gemm_f32_nonblockmultipleiiifPKfiiS0_iiPfiiE2Ac+1020];
	fma.rn.f32 	%f728, %f652, %f668, %f650;
	st.local.v4.f32 	[%rd2+48], {%f731, %f730, %f729, %f728};
	shl.b32 	%r87, %r139, 4;
	add.s32 	%r147, %r147, %r87;
	mov.b16 	%rs10, 1;
$L__BB1_15:
	ld.param.u32 	%r137, [_Z27k_gemm_f32_nonblockmultipleiiifPKfiiS0_iiPfii_param_5];
	bar.sync 	0;
	add.s32 	%r146, %r146, 1;
	setp.ne.s32 	%p17, %r146, 0;
	shl.b32 	%r88, %r137, 4;
	add.s32 	%r145, %r145, %r88;
	add.s32 	%r144, %r144, %r88;
	add.s32 	%r143, %r143, %r88;
	add.s32 	%r142, %r142, %r88;
	@%p17 bra 	$L__BB1_2;
$L__BB1_16:
	mov.u32 	%r89, %ctaid.y;
	shl.b32 	%r29, %r89, 4;
	setp.lt.s32 	%p18, %r3, 1;
	@%p18 bra 	$L__BB1_32;
	setp.lt.s32 	%p19, %r1, %r3;
	@%p19 bra 	$L__BB1_19;
	shl.b32 	%r90, %r1, 4;
	add.s32 	%r91, %r90, %r2;
	shl.b32 	%r92, %r91, 2;
	mov.u32 	%r93, _ZZ27k_gemm_f32_nonblockmultipleiiifPKfiiS0_iiPfiiE2Ac;
	add.s32 	%r94, %r93, %r92;
	mov.b32 	%r95, 0;
	st.shared.u32 	[%r94], %r95;
	st.shared.u32 	[%r94+16], %r95;
	st.shared.u32 	[%r94+32], %r95;
	st.shared.u32 	[%r94+48], %r95;
	bra.uni 	$L__BB1_28;
$L__BB1_19:
	ld.param.u32 	%r138, [_Z27k_gemm_f32_nonblockmultipleiiifPKfiiS0_iiPfii_param_5];
	shl.b32 	%r96, %r8, 4;
	add.s32 	%r30, %r29, %r2;
	add.s32 	%r97, %r96, %r1;
	mul.lo.s32 	%r98, %r62, %r29;
	mad.lo.s32 	%r31, %r97, %r138, %r98;
	setp.ge.s32 	%p20, %r30, %r58;
	mov.f32 	%f780, 0f00000000;
	@%p20 bra 	$L__BB1_21;
	mad.lo.s32 	%r99, %r2, %r62, %r31;
	mul.wide.s32 	%rd57, %r99, 4;
	add.s64 	%rd58, %rd1, %rd57;
	ld.global.f32 	%f780, [%rd58];
$L__BB1_21:
	shl.b32 	%r100, %r1, 4;
	add.s32 	%r101, %r2, %r100;
	shl.b32 	%r102, %r101, 2;
	mov.u32 	%r103, _ZZ27k_gemm_f32_nonblockmultipleiiifPKfiiS0_iiPfiiE2Ac;
	add.s32 	%r32, %r103, %r102;
	st.shared.f32 	[%r32], %f780;
	add.s32 	%r104, %r30, 4;
	setp.ge.s32 	%p21, %r104, %r58;
	mov.f32 	%f781, 0f00000000;
	@%p21 bra 	$L__BB1_23;
	add.s32 	%r105, %r2, 4;
	mad.lo.s32 	%r106, %r105, %r62, %r31;
	mul.wide.s32 	%rd59, %r106, 4;
	add.s64 	%rd60, %rd1, %rd59;
	ld.global.f32 	%f781, [%rd60];
$L__BB1_23:
	st.shared.f32 	[%r32+16], %f781;
	add.s32 	%r107, %r30, 8;
	setp.ge.s32 	%p22, %r107, %r58;
	mov.f32 	%f782, 0f00000000;
	@%p22 bra 	$L__BB1_25;
	add.s32 	%r108, %r2, 8;
	mad.lo.s32 	%r109, %r108, %r62, %r31;
	mul.wide.s32 	%rd61, %r109, 4;
	add.s64 	%rd62, %rd1, %rd61;
	ld.global.f32 	%f782, [%rd62];
$L__BB1_25:
	st.shared.f32 	[%r32+32], %f782;
	add.s32 	%r110, %r30, 12;
	setp.ge.s32 	%p23, %r110, %r58;
	mov.f32 	%f783, 0f00000000;
	@%p23 bra 	$L__BB1_27;
	add.s32 	%r111, %r2, 12;
	mad.lo.s32 	%r112, %r111, %r62, %r31;
	mul.wide.s32 	%rd63, %r112, 4;
	add.s64 	%rd64, %rd1, %rd63;
	ld.global.f32 	%f783, [%rd64];
$L__BB1_27:
	st.shared.f32 	[%r32+48], %f783;
$L__BB1_28:
	ld.param.u32 	%r135, [_Z27k_gemm_f32_nonblockmultipleiiifPKfiiS0_iiPfii_param_1];
	bar.sync 	0;
	setp.ge.s32 	%p24, %r6, %r135;
	@%p24 bra 	$L__BB1_32;
	ld.param.u32 	%r140, [_Z27k_gemm_f32_nonblockmultipleiiifPKfiiS0_iiPfii_param_9];
	ld.param.u64 	%rd94, [_Z27k_gemm_f32_nonblockmultipleiiifPKfiiS0_iiPfii_param_7];
	mad.lo.s32 	%r114, %r63, %r5, %r147;
	cvta.to.global.u64 	%rd65, %rd94;
	mul.wide.s32 	%rd66, %r114, 4;
	add.s64 	%rd96, %rd65, %rd66;
	neg.s32 	%r150, %r3;
	mul.wide.s32 	%rd4, %r140, 4;
	mov.u32 	%r151, _ZZ27k_gemm_f32_nonblockmultipleiiifPKfiiS0_iiPfiiE2Ac;
	ld.param.f32 	%f727, [_Z27k_gemm_f32_nonblockmultipleiiifPKfiiS0_iiPfii_param_3];
$L__BB1_30:
	ld.global.f32 	%f673, [%rd96];
	mul.f32 	%f674, %f727, %f673;
	ld.shared.f32 	%f675, [%r151];
	fma.rn.f32 	%f743, %f674, %f675, %f743;
	ld.shared.f32 	%f676, [%r151+4];
	fma.rn.f32 	%f742, %f674, %f676, %f742;
	ld.shared.f32 	%f677, [%r151+8];
	fma.rn.f32 	%f741, %f674, %f677, %f741;
	ld.shared.f32 	%f678, [%r151+12];
	fma.rn.f32 	%f740, %f674, %f678, %f740;
	ld.shared.f32 	%f679, [%r151+16];
	fma.rn.f32 	%f739, %f674, %f679, %f739;
	ld.shared.f32 	%f680, [%r151+20];
	fma.rn.f32 	%f738, %f674, %f680, %f738;
	ld.shared.f32 	%f681, [%r151+24];
	fma.rn.f32 	%f737, %f674, %f681, %f737;
	ld.shared.f32 	%f682, [%r151+28];
	fma.rn.f32 	%f736, %f674, %f682, %f736;
	ld.shared.f32 	%f683, [%r151+32];
	fma.rn.f32 	%f735, %f674, %f683, %f735;
	ld.shared.f32 	%f684, [%r151+36];
	fma.rn.f32 	%f734, %f674, %f684, %f734;
	ld.shared.f32 	%f685, [%r151+40];
	fma.rn.f32 	%f733, %f674, %f685, %f733;
	ld.shared.f32 	%f686, [%r151+44];
	fma.rn.f32 	%f732, %f674, %f686, %f732;
	ld.shared.f32 	%f687, [%r151+48];
	fma.rn.f32 	%f731, %f674, %f687, %f731;
	ld.shared.f32 	%f688, [%r151+52];
	fma.rn.f32 	%f730, %f674, %f688, %f730;
	ld.shared.f32 	%f689, [%r151+56];
	fma.rn.f32 	%f729, %f674, %f689, %f729;
	ld.shared.f32 	%f690, [%r151+60];
	fma.rn.f32 	%f728, %f674, %f690, %f728;
	add.s32 	%r151, %r151, 64;
	add.s32 	%r150, %r150, 1;
	setp.ne.s32 	%p25, %r150, 0;
	add.s64 	%rd96, %rd96, %rd4;
	@%p25 bra 	$L__BB1_30;
	st.local.v4.f32 	[%rd2], {%f743, %f742, %f741, %f740};
	st.local.v4.f32 	[%rd2+16], {%f739, %f738, %f737, %f736};
	st.local.v4.f32 	[%rd2+32], {%f735, %f734, %f733, %f732};
	st.local.v4.f32 	[%rd2+48], {%f731, %f730, %f729, %f728};
	mov.b16 	%rs10, 1;
$L__BB1_32:
	bar.sync 	0;
	and.b16  	%rs9, %rs10, 255;
	setp.eq.s16 	%p26, %rs9, 0;
	@%p26 bra 	$L__BB1_45;
	ld.param.u32 	%r141, [_Z27k_gemm_f32_nonblockmultipleiiifPKfiiS0_iiPfii_param_11];
	mul.lo.s32 	%r115, %r141, %r6;
	mad.lo.s32 	%r38, %r29, %r66, %r115;
	add.s32 	%r116, %r29, 16;
	setp.gt.s32 	%p27, %r116, %r58;
	shr.s32 	%r117, %r58, 31;
	shr.u32 	%r118, %r117, 28;
	add.s32 	%r119, %r58, %r118;
	and.b32  	%r120, %r119, -16;
	sub.s32 	%r121, %r58, %r120;
	selp.b32 	%r39, %r121, 16, %p27;
	setp.lt.s32 	%p28, %r39, 1;
	@%p28 bra 	$L__BB1_45;
	ld.param.u64 	%rd95, [_Z27k_gemm_f32_nonblockmultipleiiifPKfiiS0_iiPfii_param_10];
	cvta.to.global.u64 	%rd7, %rd95;
	and.b32  	%r40, %r39, 3;
	setp.lt.u32 	%p29, %r39, 4;
	mov.b32 	%r152, 0;
	mov.u32 	%r153, %r38;
	@%p29 bra 	$L__BB1_42;
	and.b32  	%r41, %r39, 2147483644;
	mul.wide.s32 	%rd67, %r38, 4;
	add.s64 	%rd68, %rd7, %rd67;
	ld.global.f32 	%f691, [%rd68];
	add.f32 	%f692, %f743, %f691;
	st.global.f32 	[%rd68], %f692;
	mul.wide.s32 	%rd8, %r66, 4;
	add.s64 	%rd69, %rd68, %rd8;
	ld.global.f32 	%f693, [%rd69];
	add.f32 	%f694, %f742, %f693;
	st.global.f32 	[%rd69], %f694;
	add.s64 	%rd70, %rd69, %rd8;
	ld.global.f32 	%f695, [%rd70];
	add.f32 	%f696, %f741, %f695;
	st.global.f32 	[%rd70], %f696;
	add.s64 	%rd9, %rd70, %rd8;
	ld.global.f32 	%f697, [%rd9];
	add.f32 	%f698, %f740, %f697;
	st.global.f32 	[%rd9], %f698;
	shl.b32 	%r42, %r66, 2;
	add.s32 	%r153, %r42, %r38;
	setp.eq.s32 	%p30, %r41, 4;
	mov.b32 	%r152, 4;
	@%p30 bra 	$L__BB1_42;
	add.s64 	%rd71, %rd9, %rd8;
	ld.global.f32 	%f699, [%rd71];
	add.f32 	%f700, %f739, %f699;
	st.global.f32 	[%rd71], %f700;
	add.s64 	%rd72, %rd71, %rd8;
	ld.global.f32 	%f701, [%rd72];
	add.f32 	%f702, %f738, %f701;
	st.global.f32 	[%rd72], %f702;
	add.s64 	%rd73, %rd72, %rd8;
	ld.global.f32 	%f703, [%rd73];
	add.f32 	%f704, %f737, %f703;
	st.global.f32 	[%rd73], %f704;
	add.s64 	%rd10, %rd73, %rd8;
	ld.global.f32 	%f705, [%rd10];
	add.f32 	%f706, %f736, %f705;
	st.global.f32 	[%rd10], %f706;
	shl.b32 	%r44, %r66, 3;
	add.s32 	%r153, %r44, %r38;
	setp.eq.s32 	%p31, %r41, 8;
	mov.b32 	%r152, 8;
	@%p31 bra 	$L__BB1_42;
	add.s64 	%rd74, %rd10, %rd8;
	ld.global.f32 	%f707, [%rd74];
	add.f32 	%f708, %f735, %f707;
	st.global.f32 	[%rd74], %f708;
	add.s64 	%rd75, %rd74, %rd8;
	ld.global.f32 	%f709, [%rd75];
	add.f32 	%f710, %f734, %f709;
	st.global.f32 	[%rd75], %f710;
	add.s64 	%rd76, %rd75, %rd8;
	ld.global.f32 	%f711, [%rd76];
	add.f32 	%f712, %f733, %f711;
	st.global.f32 	[%rd76], %f712;
	add.s64 	%rd11, %rd76, %rd8;
	ld.global.f32 	%f713, [%rd11];
	add.f32 	%f714, %f732, %f713;
	st.global.f32 	[%rd11], %f714;
	add.s32 	%r153, %r42, %r153;
	setp.eq.s32 	%p32, %r41, 12;
	mov.b32 	%r152, 12;
	@%p32 bra 	$L__BB1_42;
	add.s64 	%rd77, %rd11, %rd8;
	ld.global.f32 	%f715, [%rd77];
	add.f32 	%f716, %f731, %f715;
	st.global.f32 	[%rd77], %f716;
	add.s64 	%rd78, %rd77, %rd8;
	ld.global.f32 	%f717, [%rd78];
	add.f32 	%f718, %f730, %f717;
	st.global.f32 	[%rd78], %f718;
	add.s64 	%rd79, %rd78, %rd8;
	ld.global.f32 	%f719, [%rd79];
	add.f32 	%f720, %f729, %f719;
	st.global.f32 	[%rd79], %f720;
	add.s64 	%rd12, %rd79, %rd8;
	ld.global.f32 	%f721, [%rd12];
	add.f32 	%f722, %f728, %f721;
	st.global.f32 	[%rd12], %f722;
	shl.b32 	%r127, %r66, 4;
	add.s32 	%r47, %r127, %r38;
	setp.eq.s32 	%p33, %r41, 16;
	mov.b32 	%r152, 16;
	mov.u32 	%r153, %r47;
	@%p33 bra 	$L__BB1_42;
	add.s64 	%rd80, %rd12, %rd8;
	mov.b32 	%r129, 2143289344;
	st.global.u32 	[%rd80], %r129;
	add.s64 	%rd81, %rd80, %rd8;
	st.global.u32 	[%rd81], %r129;
	add.s64 	%rd82, %rd81, %rd8;
	st.global.u32 	[%rd82], %r129;
	add.s64 	%rd13, %rd82, %rd8;
	st.global.u32 	[%rd13], %r129;
	add.s32 	%r153, %r42, %r47;
	setp.eq.s32 	%p34, %r41, 20;
	mov.b32 	%r152, 20;
	@%p34 bra 	$L__BB1_42;
	add.s64 	%rd83, %rd13, %rd8;
	mov.b32 	%r131, 2143289344;
	st.global.u32 	[%rd83], %r131;
	add.s64 	%rd84, %rd83, %rd8;
	st.global.u32 	[%rd84], %r131;
	add.s64 	%rd85, %rd84, %rd8;
	st.global.u32 	[%rd85], %r131;
	add.s64 	%rd14, %rd85, %rd8;
	st.global.u32 	[%rd14], %r131;
	add.s32 	%r153, %r44, %r47;
	setp.eq.s32 	%p35, %r41, 24;
	mov.b32 	%r152, 24;
	@%p35 bra 	$L__BB1_42;
	add.s64 	%rd86, %rd14, %rd8;
	mov.b32 	%r133, 2143289344;
	st.global.u32 	[%rd86], %r133;
	add.s64 	%rd87, %rd86, %rd8;
	st.global.u32 	[%rd87], %r133;
	add.s64 	%rd88, %rd87, %rd8;
	st.global.u32 	[%rd88], %r133;
	add.s64 	%rd89, %rd88, %rd8;
	st.global.u32 	[%rd89], %r133;
	add.s32 	%r153, %r42, %r153;
	mov.b32 	%r152, 28;
$L__BB1_42:
	setp.eq.s32 	%p36, %r40, 0;
	@%p36 bra 	$L__BB1_45;
	mul.wide.u32 	%rd90, %r152, 4;
	add.s64 	%rd97, %rd2, %rd90;
	neg.s32 	%r154, %r40;
$L__BB1_44:
	.pragma "nounroll";
	mul.wide.s32 	%rd91, %r153, 4;
	add.s64 	%rd92, %rd7, %rd91;
	ld.local.f32 	%f723, [%rd97];
	ld.global.f32 	%f724, [%rd92];
	add.f32 	%f725, %f723, %f724;
	st.global.f32 	[%rd92], %f725;
	add.s32 	%r153, %r153, %r66;
	add.s64 	%rd97, %rd97, 4;
	add.s32 	%r154, %r154, 1;
	setp.ne.s32 	%p37, %r154, 0;
	@%p37 bra 	$L__BB1_44;
$L__BB1_45:
	ret;
$L__BB1_46:
	mul.wide.s32 	%rd30, %r142, 4;
	add.s64 	%rd31, %rd1, %rd30;
	ld.global.f32 	%f136, [%rd31];
	st.shared.f32 	[%r9], %f136;
	mul.wide.s32 	%rd32, %r143, 4;
	add.s64 	%rd33, %rd1, %rd32;
	ld.global.f32 	%f137, [%rd33];
	st.shared.f32 	[%r9+16], %f137;
	mul.wide.s32 	%rd34, %r144, 4;
	add.s64 	%rd35, %rd1, %rd34;
	ld.global.f32 	%f138, [%rd35];
	st.shared.f32 	[%r9+32], %f138;
	mul.wide.s32 	%rd36, %r145, 4;
	add.s64 	%rd37, %rd1, %rd36;
	ld.global.f32 	%f139, [%rd37];
	st.shared.f32 	[%r9+48], %f139;
	bra.uni 	$L__BB1_12;

}
	// .globl	_Z10k_scal_f32iifPfii
.visible .entry _Z10k_scal_f32iifPfii(
	.param .u32 _Z10k_scal_f32iifPfii_param_0,
	.param .u32 _Z10k_scal_f32iifPfii_param_1,
	.param .f32 _Z10k_scal_f32iifPfii_param_2,
	.param .u64 .ptr .align 1 _Z10k_scal_f32iifPfii_param_3,
	.param .u32 _Z10k_scal_f32iifPfii_param_4,
	.param .u32 _Z10k_scal_f32iifPfii_param_5
)
{
	.reg .pred 	%p<24>;
	.reg .b32 	%r<139>;
	.reg .b32 	%f<162>;
	.reg .b64 	%rd<239>;

	ld.param.u32 	%r79, [_Z10k_scal_f32iifPfii_param_0];
	ld.param.u32 	%r80, [_Z10k_scal_f32iifPfii_param_1];
	ld.param.f32 	%f1, [_Z10k_scal_f32iifPfii_param_2];
	ld.param.u64 	%rd64, [_Z10k_scal_f32iifPfii_param_3];
	ld.param.u32 	%r81, [_Z10k_scal_f32iifPfii_param_4];
	ld.param.u32 	%r82, [_Z10k_scal_f32iifPfii_param_5];
	cvta.to.global.u64 	%rd1, %rd64;
	mov.u32 	%r83, %tid.x;
	mov.u32 	%r84, %tid.y;
	mov.u32 	%r85, %ctaid.x;
	mov.u32 	%r86, %ctaid.y;
	shl.b32 	%r87, %r86, 8;
	shl.b32 	%r88, %r84, 6;
	add.s32 	%r120, %r87, %r88;
	shl.b32 	%r89, %r85, 8;
	shl.b32 	%r90, %r83, 6;
	add.s32 	%r2, %r89, %r90;
	mul.lo.s32 	%r91, %r81, %r2;
	mad.lo.s32 	%r92, %r82, %r120, %r91;
	cvt.s64.s32 	%rd2, %r92;
	add.s32 	%r93, %r87, 256;
	setp.le.s32 	%p1, %r93, %r79;
	add.s32 	%r94, %r89, 256;
	setp.le.s32 	%p2, %r94, %r80;
	and.pred  	%p3, %p1, %p2;
	@%p3 bra 	$L__BB2_38;
	ld.param.u32 	%r113, [_Z10k_scal_f32iifPfii_param_4];
	shl.b64 	%rd65, %rd2, 2;
	add.s64 	%rd3, %rd1, %rd65;
	mul.lo.s32 	%r3, %r113, 15;
	shl.b32 	%r4, %r113, 4;
	mul.lo.s32 	%r5, %r113, 14;
	mul.lo.s32 	%r6, %r113, 13;
	mul.lo.s32 	%r7, %r113, 12;
	mul.lo.s32 	%r8, %r113, 11;
	mul.lo.s32 	%r9, %r113, 10;
	mul.lo.s32 	%r10, %r113, 9;
	shl.b32 	%r11, %r113, 3;
	mul.lo.s32 	%r12, %r113, 7;
	mul.lo.s32 	%r13, %r113, 6;
	mul.lo.s32 	%r14, %r113, 5;
	shl.b32 	%r15, %r113, 2;
	mul.lo.s32 	%r16, %r113, 3;
	shl.b32 	%r17, %r113, 1;
	add.s32 	%r18, %r2, 7;
	mov.b32 	%r119, 0;
$L__BB2_2:
	setp.ge.s32 	%p4, %r120, %r79;
	@%p4 bra 	$L__BB2_37;
	ld.param.u32 	%r114, [_Z10k_scal_f32iifPfii_param_4];
	mul.lo.s32 	%r122, %r119, %r82;
	add.s32 	%r137, %r3, %r122;
	add.s32 	%r136, %r5, %r122;
	add.s32 	%r135, %r6, %r122;
	add.s32 	%r134, %r7, %r122;
	add.s32 	%r133, %r8, %r122;
	add.s32 	%r132, %r9, %r122;
	add.s32 	%r131, %r10, %r122;
	add.s32 	%r130, %r11, %r122;
	add.s32 	%r129, %r12, %r122;
	add.s32 	%r128, %r13, %r122;
	add.s32 	%r127, %r14, %r122;
	add.s32 	%r126, %r15, %r122;
	add.s32 	%r125, %r16, %r122;
	add.s32 	%r124, %r17, %r122;
	add.s32 	%r123, %r114, %r122;
	mov.b32 	%r138, 15;
	mov.u32 	%r121, %r18;
$L__BB2_4:
	add.s32 	%r97, %r121, -7;
	setp.ge.s32 	%p5, %r97, %r80;
	@%p5 bra 	$L__BB2_6;
	mul.wide.s32 	%rd66, %r122, 4;
	add.s64 	%rd67, %rd3, %rd66;
	ld.global.f32 	%f2, [%rd67];
	mul.f32 	%f3, %f1, %f2;
	st.global.f32 	[%rd67], %f3;
$L__BB2_6:
	add.s32 	%r98, %r121, -6;
	setp.ge.s32 	%p6, %r98, %r80;
	@%p6 bra 	$L__BB2_8;
	mul.wide.s32 	%rd68, %r123, 4;
	add.s64 	%rd69, %rd3, %rd68;
	ld.global.f32 	%f4, [%rd69];
	mul.f32 	%f5, %f1, %f4;
	st.global.f32 	[%rd69], %f5;
$L__BB2_8:
	add.s32 	%r99, %r121, -5;
	setp.ge.s32 	%p7, %r99, %r80;
	@%p7 bra 	$L__BB2_10;
	mul.wide.s32 	%rd70, %r124, 4;
	add.s64 	%rd71, %rd3, %rd70;
	ld.global.f32 	%f6, [%rd71];
	mul.f32 	%f7, %f1, %f6;
	st.global.f32 	[%rd71], %f7;
$L__BB2_10:
	add.s32 	%r100, %r121, -4;
	setp.ge.s32 	%p8, %r100, %r80;
	@%p8 bra 	$L__BB2_12;
	mul.wide.s32 	%rd72, %r125, 4;
	add.s64 	%rd73, %rd3, %rd72;
	ld.global.f32 	%f8, [%rd73];
	mul.f32 	%f9, %f1, %f8;
	st.global.f32 	[%rd73], %f9;
$L__BB2_12:
	add.s32 	%r101, %r121, -3;
	setp.ge.s32 	%p9, %r101, %r80;
	@%p9 bra 	$L__BB2_14;
	mul.wide.s32 	%rd74, %r126, 4;
	add.s64 	%rd75, %rd3, %rd74;
	ld.global.f32 	%f10, [%rd75];
	mul.f32 	%f11, %f1, %f10;
	st.global.f32 	[%rd75], %f11;
$L__BB2_14:
	add.s32 	%r102, %r121, -2;
	setp.ge.s32 	%p10, %r102, %r80;
	@%p10 bra 	$L__BB2_16;
	mul.wide.s32 	%rd76, %r127, 4;
	add.s64 	%rd77, %rd3, %rd76;
	ld.global.f32 	%f12, [%rd77];
	mul.f32 	%f13, %f1, %f12;
	st.global.f32 	[%rd77], %f13;
$L__BB2_16:
	add.s32 	%r103, %r121, -1;
	setp.ge.s32 	%p11, %r103, %r80;
	@%p11 bra 	$L__BB2_18;
	mul.wide.s32 	%rd78, %r128, 4;
	add.s64 	%rd79, %rd3, %rd78;
	ld.global.f32 	%f14, [%rd79];
	mul.f32 	%f15, %f1, %f14;
	st.global.f32 	[%rd79], %f15;
$L__BB2_18:
	setp.ge.s32 	%p12, %r121, %r80;
	@%p12 bra 	$L__BB2_20;
	mul.wide.s32 	%rd80, %r129, 4;
	add.s64 	%rd81, %rd3, %rd80;
	ld.global.f32 	%f16, [%rd81];
	mul.f32 	%f17, %f1, %f16;
	st.global.f32 	[%rd81], %f17;
$L__BB2_20:
	add.s32 	%r104, %r121, 1;
	setp.ge.s32 	%p13, %r104, %r80;
	@%p13 bra 	$L__BB2_22;
	mul.wide.s32 	%rd82, %r130, 4;
	add.s64 	%rd83, %rd3, %rd82;
	ld.global.f32 	%f18, [%rd83];
	mul.f32 	%f19, %f1, %f18;
	st.global.f32 	[%rd83], %f19;
$L__BB2_22:
	add.s32 	%r105, %r121, 2;
	setp.ge.s32 	%p14, %r105, %r80;
	@%p14 bra 	$L__BB2_24;
	mul.wide.s32 	%rd84, %r131, 4;
	add.s64 	%rd85, %rd3, %rd84;
	ld.global.f32 	%f20, [%rd85];
	mul.f32 	%f21, %f1, %f20;
	st.global.f32 	[%rd85], %f21;
$L__BB2_24:
	add.s32 	%r106, %r121, 3;
	setp.ge.s32 	%p15, %r106, %r80;
	@%p15 bra 	$L__BB2_26;
	mul.wide.s32 	%rd86, %r132, 4;
	add.s64 	%rd87, %rd3, %rd86;
	ld.global.f32 	%f22, [%rd87];
	mul.f32 	%f23, %f1, %f22;
	st.global.f32 	[%rd87], %f23;
$L__BB2_26:
	add.s32 	%r107, %r121, 4;
	setp.ge.s32 	%p16, %r107, %r80;
	@%p16 bra 	$L__BB2_28;
	mul.wide.s32 	%rd88, %r133, 4;
	add.s64 	%rd89, %rd3, %rd88;
	ld.global.f32 	%f24, [%rd89];
	mul.f32 	%f25, %f1, %f24;
	st.global.f32 	[%rd89], %f25;
$L__BB2_28:
	add.s32 	%r108, %r121, 5;
	setp.ge.s32 	%p17, %r108, %r80;
	@%p17 bra 	$L__BB2_30;
	mul.wide.s32 	%rd90, %r134, 4;
	add.s64 	%rd91, %rd3, %rd90;
	ld.global.f32 	%f26, [%rd91];
	mul.f32 	%f27, %f1, %f26;
	st.global.f32 	[%rd91], %f27;
$L__BB2_30:
	add.s32 	%r109, %r121, 6;
	setp.ge.s32 	%p18, %r109, %r80;
	@%p18 bra 	$L__BB2_32;
	mul.wide.s32 	%rd92, %r135, 4;
	add.s64 	%rd93, %rd3, %rd92;
	ld.global.f32 	%f28, [%rd93];
	mul.f32 	%f29, %f1, %f28;
	st.global.f32 	[%rd93], %f29;
$L__BB2_32:
	add.s32 	%r110, %r121, 7;
	setp.ge.s32 	%p19, %r110, %r80;
	@%p19 bra 	$L__BB2_34;
	mul.wide.s32 	%rd94, %r136, 4;
	add.s64 	%rd95, %rd3, %rd94;
	ld.global.f32 	%f30, [%rd95];
	mul.f32 	%f31, %f1, %f30;
	st.global.f32 	[%rd95], %f31;
$L__BB2_34:
	add.s32 	%r111, %r121, 8;
	setp.ge.s32 	%p20, %r111, %r80;
	@%p20 bra 	$L__BB2_36;
	mul.wide.s32 	%rd96, %r137, 4;
	add.s64 	%rd97, %rd3, %rd96;
	ld.global.f32 	%f32, [%rd97];
	mul.f32 	%f33, %f1, %f32;
	st.global.f32 	[%rd97], %f33;
$L__BB2_36:
	add.s32 	%r138, %r138, 16;
	add.s32 	%r137, %r137, %r4;
	add.s32 	%r136, %r136, %r4;
	add.s32 	%r135, %r135, %r4;
	add.s32 	%r134, %r134, %r4;
	add.s32 	%r133, %r133, %r4;
	add.s32 	%r132, %r132, %r4;
	add.s32 	%r131, %r131, %r4;
	add.s32 	%r130, %r130, %r4;
	add.s32 	%r129, %r129, %r4;
	add.s32 	%r128, %r128, %r4;
	add.s32 	%r127, %r127, %r4;
	add.s32 	%r126, %r126, %r4;
	add.s32 	%r125, %r125, %r4;
	add.s32 	%r124, %r124, %r4;
	add.s32 	%r123, %r123, %r4;
	add.s32 	%r122, %r122, %r4;
	add.s32 	%r121, %r121, 16;
	setp.ne.s32 	%p21, %r138, 79;
	@%p21 bra 	$L__BB2_4;
$L__BB2_37:
	add.s32 	%r120, %r120, 1;
	add.s32 	%r119, %r119, 1;
	setp.ne.s32 	%p22, %r119, 64;
	@%p22 bra 	$L__BB2_2;
	bra.uni 	$L__BB2_40;
$L__BB2_38:
	ld.param.u32 	%r115, [_Z10k_scal_f32iifPfii_param_4];
	mul.wide.s32 	%rd98, %r115, 4;
	shl.b64 	%rd99, %rd2, 2;
	add.s64 	%rd100, %rd98, %rd99;
	add.s64 	%rd4, %rd1, %rd100;
	mul.wide.s32 	%rd101, %r115, 8;
	add.s64 	%rd102, %rd101, %rd99;
	add.s64 	%rd5, %rd1, %rd102;
	mul.wide.s32 	%rd103, %r115, 12;
	add.s64 	%rd6, %rd1, %rd103;
	mul.wide.s32 	%rd104, %r115, 20;
	add.s64 	%rd7, %rd1, %rd104;
	mul.wide.s32 	%rd105, %r115, 24;
	add.s64 	%rd8, %rd1, %rd105;
	mul.wide.s32 	%rd106, %r115, 28;
	add.s64 	%rd9, %rd1, %rd106;
	mul.wide.s32 	%rd107, %r115, 32;
	add.s64 	%rd10, %rd1, %rd107;
	mul.wide.s32 	%rd108, %r115, 36;
	add.s64 	%rd11, %rd1, %rd108;
	mul.wide.s32 	%rd109, %r115, 40;
	add.s64 	%rd12, %rd1, %rd109;
	mul.wide.s32 	%rd110, %r115, 52;
	add.s64 	%rd13, %rd1, %rd110;
	mul.wide.s32 	%rd111, %r115, 56;
	add.s64 	%rd14, %rd1, %rd111;
	mul.wide.s32 	%rd112, %r115, 60;
	add.s64 	%rd15, %rd1, %rd112;
	mul.wide.s32 	%rd113, %r115, 64;
	add.s64 	%rd16, %rd1, %rd113;
	mul.wide.s32 	%rd114, %r115, 68;
	add.s64 	%rd17, %rd1, %rd114;
	mul.wide.s32 	%rd115, %r115, 72;
	add.s64 	%rd18, %rd1, %rd115;
	mul.wide.s32 	%rd116, %r115, 76;
	add.s64 	%rd19, %rd1, %rd116;
	mul.wide.s32 	%rd117, %r115, 80;
	add.s64 	%rd20, %rd1, %rd117;
	mul.wide.s32 	%rd118, %r115, 84;
	add.s64 	%rd21, %rd1, %rd118;
	mul.wide.s32 	%rd119, %r115, 88;
	add.s64 	%rd22, %rd1, %rd119;
	mul.wide.s32 	%rd120, %r115, 92;
	add.s64 	%rd23, %rd1, %rd120;
	mul.wide.s32 	%rd121, %r115, 96;
	add.s64 	%rd24, %rd1, %rd121;
	mul.wide.s32 	%rd122, %r115, 100;
	add.s64 	%rd25, %rd1, %rd122;
	mul.wide.s32 	%rd123, %r115, 104;
	add.s64 	%rd26, %rd1, %rd123;
	mul.wide.s32 	%rd124, %r115, 108;
	add.s64 	%rd27, %rd1, %rd124;
	mul.wide.s32 	%rd125, %r115, 112;
	add.s64 	%rd28, %rd1, %rd125;
	mul.wide.s32 	%rd126, %r115, 116;
	add.s64 	%rd29, %rd1, %rd126;
	mul.wide.s32 	%rd127, %r115, 120;
	add.s64 	%rd30, %rd1, %rd127;
	mul.wide.s32 	%rd128, %r115, 124;
	add.s64 	%rd31, %rd1, %rd128;
	mul.wide.s32 	%rd129, %r115, 128;
	add.s64 	%rd32, %rd1, %rd129;
	mul.wide.s32 	%rd130, %r115, 132;
	add.s64 	%rd33, %rd1, %rd130;
	mul.wide.s32 	%rd131, %r115, 136;
	add.s64 	%rd34, %rd1, %rd131;
	mul.wide.s32 	%rd132, %r115, 140;
	add.s64 	%rd35, %rd1, %rd132;
	mul.wide.s32 	%rd133, %r115, 144;
	add.s64 	%rd36, %rd1, %rd133;
	mul.wide.s32 	%rd134, %r115, 148;
	add.s64 	%rd37, %rd1, %rd134;
	mul.wide.s32 	%rd135, %r115, 152;
	add.s64 	%rd38, %rd1, %rd135;
	mul.wide.s32 	%rd136, %r115, 156;
	add.s64 	%rd39, %rd1, %rd136;
	mul.wide.s32 	%rd137, %r115, 160;
	add.s64 	%rd40, %rd1, %rd137;
	mul.wide.s32 	%rd138, %r115, 164;
	add.s64 	%rd41, %rd1, %rd138;
	mul.wide.s32 	%rd139, %r115, 168;
	add.s64 	%rd42, %rd1, %rd139;
	mul.wide.s32 	%rd140, %r115, 172;
	add.s64 	%rd43, %rd1, %rd140;
	mul.wide.s32 	%rd141, %r115, 176;
	add.s64 	%rd44, %rd1, %rd141;
	mul.wide.s32 	%rd142, %r115, 180;
	add.s64 	%rd45, %rd1, %rd142;
	mul.wide.s32 	%rd143, %r115, 184;
	add.s64 	%rd46, %rd1, %rd143;
	mul.wide.s32 	%rd144, %r115, 188;
	add.s64 	%rd47, %rd1, %rd144;
	mul.wide.s32 	%rd145, %r115, 192;
	add.s64 	%rd48, %rd1, %rd145;
	mul.wide.s32 	%rd146, %r115, 196;
	add.s64 	%rd49, %rd1, %rd146;
	mul.wide.s32 	%rd147, %r115, 200;
	add.s64 	%rd50, %rd1, %rd147;
	mul.wide.s32 	%rd148, %r115, 204;
	add.s64 	%rd51, %rd1, %rd148;
	mul.wide.s32 	%rd149, %r115, 208;
	add.s64 	%rd52, %rd1, %rd149;
	mul.wide.s32 	%rd150, %r115, 212;
	add.s64 	%rd53, %rd1, %rd150;
	mul.wide.s32 	%rd151, %r115, 216;
	add.s64 	%rd54, %rd1, %rd151;
	mul.wide.s32 	%rd152, %r115, 220;
	add.s64 	%rd55, %rd1, %rd152;
	mul.wide.s32 	%rd153, %r115, 224;
	add.s64 	%rd56, %rd1, %rd153;
	mul.wide.s32 	%rd154, %r115, 228;
	add.s64 	%rd57, %rd1, %rd154;
	mul.wide.s32 	%rd155, %r115, 232;
	add.s64 	%rd58, %rd1, %rd155;
	mul.wide.s32 	%rd156, %r115, 236;
	add.s64 	%rd59, %rd1, %rd156;
	mul.wide.s32 	%rd157, %r115, 240;
	add.s64 	%rd60, %rd1, %rd157;
	mul.wide.s32 	%rd158, %r115, 244;
	add.s64 	%rd61, %rd1, %rd158;
	mul.wide.s32 	%rd159, %r115, 248;
	add.s64 	%rd62, %rd1, %rd159;
	mul.wide.s32 	%rd160, %r115, 252;
	add.s64 	%rd63, %rd1, %rd160;
	mov.b32 	%r117, 0;
	mov.u32 	%r118, %r117;
$L__BB2_39:
	ld.param.u32 	%r116, [_Z10k_scal_f32iifPfii_param_4];
	ld.param.u64 	%rd238, [_Z10k_scal_f32iifPfii_param_3];
	cvt.s64.s32 	%rd161, %r117;
	mul.wide.s32 	%rd162, %r117, 4;
	add.s64 	%rd163, %rd4, %rd162;
	add.s64 	%rd164, %rd5, %rd162;
	add.s64 	%rd165, %rd2, %rd161;
	shl.b64 	%rd166, %rd165, 2;
	add.s64 	%rd167, %rd6, %rd166;
	cvta.to.global.u64 	%rd168, %rd238;
	mul.wide.s32 	%rd169, %r116, 16;
	add.s64 	%rd170, %rd168, %rd169;
	add.s64 	%rd171, %rd170, %rd166;
	add.s64 	%rd172, %rd7, %rd166;
	add.s64 	%rd173, %rd8, %rd166;
	add.s64 	%rd174, %rd9, %rd166;
	add.s64 	%rd175, %rd10, %rd166;
	add.s64 	%rd176, %rd11, %rd166;
	add.s64 	%rd177, %rd12, %rd166;
	mul.wide.s32 	%rd178, %r116, 44;
	add.s64 	%rd179, %rd168, %rd178;
	add.s64 	%rd180, %rd179, %rd166;
	mul.wide.s32 	%rd181, %r116, 48;
	add.s64 	%rd182, %rd168, %rd181;
	add.s64 	%rd183, %rd182, %rd166;
	add.s64 	%rd184, %rd13, %rd166;
	add.s64 	%rd185, %rd14, %rd166;
	add.s64 	%rd186, %rd15, %rd166;
	add.s64 	%rd187, %rd16, %rd166;
	add.s64 	%rd188, %rd17, %rd166;
	add.s64 	%rd189, %rd18, %rd166;
	add.s64 	%rd190, %rd19, %rd166;
	add.s64 	%rd191, %rd20, %rd166;
	add.s64 	%rd192, %rd21, %rd166;
	add.s64 	%rd193, %rd22, %rd166;
	add.s64 	%rd194, %rd23, %rd166;
	add.s64 	%rd195, %rd24, %rd166;
	add.s64 	%rd196, %rd25, %rd166;
	add.s64 	%rd197, %rd26, %rd166;
	add.s64 	%rd198, %rd27, %rd166;
	add.s64 	%rd199, %rd28, %rd166;
	add.s64 	%rd200, %rd29, %rd166;
	add.s64 	%rd201, %rd30, %rd166;
	add.s64 	%rd202, %rd31, %rd166;
	add.s64 	%rd203, %rd32, %rd166;
	add.s64 	%rd204, %rd33, %rd166;
	add.s64 	%rd205, %rd34, %rd166;
	add.s64 	%rd206, %rd35, %rd166;
	add.s64 	%rd207, %rd36, %rd166;
	add.s64 	%rd208, %rd37, %rd166;
	add.s64 	%rd209, %rd38, %rd166;
	add.s64 	%rd210, %rd39, %rd166;
	add.s64 	%rd211, %rd40, %rd166;
	add.s64 	%rd212, %rd41, %rd166;
	add.s64 	%rd213, %rd42, %rd166;
	add.s64 	%rd214, %rd43, %rd166;
	add.s64 	%rd215, %rd44, %rd166;
	add.s64 	%rd216, %rd45, %rd166;
	add.s64 	%rd217, %rd46, %rd166;
	add.s64 	%rd218, %rd47, %rd166;
	add.s64 	%rd219, %rd48, %rd166;
	add.s64 	%rd220, %rd49, %rd166;
	add.s64 	%rd221, %rd50, %rd166;
	add.s64 	%rd222, %rd51, %rd166;
	add.s64 	%rd223, %rd52, %rd166;
	add.s64 	%rd224, %rd53, %rd166;
	add.s64 	%rd225, %rd54, %rd166;
	add.s64 	%rd226, %rd55, %rd166;
	add.s64 	%rd227, %rd56, %rd166;
	add.s64 	%rd228, %rd57, %rd166;
	add.s64 	%rd229, %rd58, %rd166;
	add.s64 	%rd230, %rd59, %rd166;
	add.s64 	%rd231, %rd60, %rd166;
	add.s64 	%rd232, %rd61, %rd166;
	add.s64 	%rd233, %rd62, %rd166;
	add.s64 	%rd234, %rd63, %rd166;
	shl.b64 	%rd235, %rd2, 2;
	add.s64 	%rd236, %rd168, %rd235;
	add.s64 	%rd237, %rd236, %rd162;
	ld.global.f32 	%f34, [%rd237];
	mul.f32 	%f35, %f1, %f34;
	st.global.f32 	[%rd237], %f35;
	ld.global.f32 	%f36, [%rd163];
	mul.f32 	%f37, %f1, %f36;
	st.global.f32 	[%rd163], %f37;
	ld.global.f32 	%f38, [%rd164];
	mul.f32 	%f39, %f1, %f38;
	st.global.f32 	[%rd164], %f39;
	ld.global.f32 	%f40, [%rd167];
	mul.f32 	%f41, %f1, %f40;
	st.global.f32 	[%rd167], %f41;
	ld.global.f32 	%f42, [%rd171];
	mul.f32 	%f43, %f1, %f42;
	st.global.f32 	[%rd171], %f43;
	ld.global.f32 	%f44, [%rd172];
	mul.f32 	%f45, %f1, %f44;
	st.global.f32 	[%rd172], %f45;
	ld.global.f32 	%f46, [%rd173];
	mul.f32 	%f47, %f1, %f46;
	st.global.f32 	[%rd173], %f47;
	ld.global.f32 	%f48, [%rd174];
	mul.f32 	%f49, %f1, %f48;
	st.global.f32 	[%rd174], %f49;
	ld.global.f32 	%f50, [%rd175];
	mul.f32 	%f51, %f1, %f50;
	st.global.f32 	[%rd175], %f51;
	ld.global.f32 	%f52, [%rd176];
	mul.f32 	%f53, %f1, %f52;
	st.global.f32 	[%rd176], %f53;
	ld.global.f32 	%f54, [%rd177];
	mul.f32 	%f55, %f1, %f54;
	st.global.f32 	[%rd177], %f55;
	ld.global.f32 	%f56, [%rd180];
	mul.f32 	%f57, %f1, %f56;
	st.global.f32 	[%rd180], %f57;
	ld.global.f32 	%f58, [%rd183];
	mul.f32 	%f59, %f1, %f58;
	st.global.f32 	[%rd183], %f59;
	ld.global.f32 	%f60, [%rd184];
	mul.f32 	%f61, %f1, %f60;
	st.global.f32 	[%rd184], %f61;
	ld.global.f32 	%f62, [%rd185];
	mul.f32 	%f63, %f1, %f62;
	st.global.f32 	[%rd185], %f63;
	ld.global.f32 	%f64, [%rd186];
	mul.f32 	%f65, %f1, %f64;
	st.global.f32 	[%rd186], %f65;
	ld.global.f32 	%f66, [%rd187];
	mul.f32 	%f67, %f1, %f66;
	st.global.f32 	[%rd187], %f67;
	ld.global.f32 	%f68, [%rd188];
	mul.f32 	%f69, %f1, %f68;
	st.global.f32 	[%rd188], %f69;
	ld.global.f32 	%f70, [%rd189];
	mul.f32 	%f71, %f1, %f70;
	st.global.f32 	[%rd189], %f71;
	ld.global.f32 	%f72, [%rd190];
	mul.f32 	%f73, %f1, %f72;
	st.global.f32 	[%rd190], %f73;
	ld.global.f32 	%f74, [%rd191];
	mul.f32 	%f75, %f1, %f74;
	st.global.f32 	[%rd191], %f75;
	ld.global.f32 	%f76, [%rd192];
	mul.f32 	%f77, %f1, %f76;
	st.global.f32 	[%rd192], %f77;
	ld.global.f32 	%f78, [%rd193];
	mul.f32 	%f79, %f1, %f78;
	st.global.f32 	[%rd193], %f79;
	ld.global.f32 	%f80, [%rd194];
	mul.f32 	%f81, %f1, %f80;
	st.global.f32 	[%rd194], %f81;
	ld.global.f32 	%f82, [%rd195];
	mul.f32 	%f83, %f1, %f82;
	st.global.f32 	[%rd195], %f83;
	ld.global.f32 	%f84, [%rd196];
	mul.f32 	%f85, %f1, %f84;
	st.global.f32 	[%rd196], %f85;
	ld.global.f32 	%f86, [%rd197];
	mul.f32 	%f87, %f1, %f86;
	st.global.f32 	[%rd197], %f87;
	ld.global.f32 	%f88, [%rd198];
	mul.f32 	%f89, %f1, %f88;
	st.global.f32 	[%rd198], %f89;
	ld.global.f32 	%f90, [%rd199];
	mul.f32 	%f91, %f1, %f90;
	st.global.f32 	[%rd199], %f91;
	ld.global.f32 	%f92, [%rd200];
	mul.f32 	%f93, %f1, %f92;
	st.global.f32 	[%rd200], %f93;
	ld.global.f32 	%f94, [%rd201];
	mul.f32 	%f95, %f1, %f94;
	st.global.f32 	[%rd201], %f95;
	ld.global.f32 	%f96, [%rd202];
	mul.f32 	%f97, %f1, %f96;
	st.global.f32 	[%rd202], %f97;
	ld.global.f32 	%f98, [%rd203];
	mul.f32 	%f99, %f1, %f98;
	st.global.f32 	[%rd203], %f99;
	ld.global.f32 	%f100, [%rd204];
	mul.f32 	%f101, %f1, %f100;
	st.global.f32 	[%rd204], %f101;
	ld.global.f32 	%f102, [%rd205];
	mul.f32 	%f103, %f1, %f102;
	st.global.f32 	[%rd205], %f103;
	ld.global.f32 	%f104, [%rd206];
	mul.f32 	%f105, %f1, %f104;
	st.global.f32 	[%rd206], %f105;
	ld.global.f32 	%f106, [%rd207];
	mul.f32 	%f107, %f1, %f106;
	st.global.f32 	[%rd207], %f107;
	ld.global.f32 	%f108, [%rd208];
	mul.f32 	%f109, %f1, %f108;
	st.global.f32 	[%rd208], %f109;
	ld.global.f32 	%f110, [%rd209];
	mul.f32 	%f111, %f1, %f110;
	st.global.f32 	[%rd209], %f111;
	ld.global.f32 	%f112, [%rd210];
	mul.f32 	%f113, %f1, %f112;
	st.global.f32 	[%rd210], %f113;
	ld.global.f32 	%f114, [%rd211];
	mul.f32 	%f115, %f1, %f114;
	st.global.f32 	[%rd211], %f115;
	ld.global.f32 	%f116, [%rd212];
	mul.f32 	%f117, %f1, %f116;
	st.global.f32 	[%rd212], %f117;
	ld.global.f32 	%f118, [%rd213];
	mul.f32 	%f119, %f1, %f118;
	st.global.f32 	[%rd213], %f119;
	ld.global.f32 	%f120, [%rd214];
	mul.f32 	%f121, %f1, %f120;
	st.global.f32 	[%rd214], %f121;
	ld.global.f32 	%f122, [%rd215];
	mul.f32 	%f123, %f1, %f122;
	st.global.f32 	[%rd215], %f123;
	ld.global.f32 	%f124, [%rd216];
	mul.f32 	%f125, %f1, %f124;
	st.global.f32 	[%rd216], %f125;
	ld.global.f32 	%f126, [%rd217];
	mul.f32 	%f127, %f1, %f126;
	st.global.f32 	[%rd217], %f127;
	ld.global.f32 	%f128, [%rd218];
	mul.f32 	%f129, %f1, %f128;
	st.global.f32 	[%rd218], %f129;
	ld.global.f32 	%f130, [%rd219];
	mul.f32 	%f131, %f1, %f130;
	st.global.f32 	[%rd219], %f131;
	ld.global.f32 	%f132, [%rd220];
	mul.f32 	%f133, %f1, %f132;
	st.global.f32 	[%rd220], %f133;
	ld.global.f32 	%f134, [%rd221];
	mul.f32 	%f135, %f1, %f134;
	st.global.f32 	[%rd221], %f135;
	ld.global.f32 	%f136, [%rd222];
	mul.f32 	%f137, %f1, %f136;
	st.global.f32 	[%rd222], %f137;
	ld.global.f32 	%f138, [%rd223];
	mul.f32 	%f139, %f1, %f138;
	st.global.f32 	[%rd223], %f139;
	ld.global.f32 	%f140, [%rd224];
	mul.f32 	%f141, %f1, %f140;
	st.global.f32 	[%rd224], %f141;
	ld.global.f32 	%f142, [%rd225];
	mul.f32 	%f143, %f1, %f142;
	st.global.f32 	[%rd225], %f143;
	ld.global.f32 	%f144, [%rd226];
	mul.f32 	%f145, %f1, %f144;
	st.global.f32 	[%rd226], %f145;
	ld.global.f32 	%f146, [%rd227];
	mul.f32 	%f147, %f1, %f146;
	st.global.f32 	[%rd227], %f147;
	ld.global.f32 	%f148, [%rd228];
	mul.f32 	%f149, %f1, %f148;
	st.global.f32 	[%rd228], %f149;
	ld.global.f32 	%f150, [%rd229];
	mul.f32 	%f151, %f1, %f150;
	st.global.f32 	[%rd229], %f151;
	ld.global.f32 	%f152, [%rd230];
	mul.f32 	%f153, %f1, %f152;
	st.global.f32 	[%rd230], %f153;
	ld.global.f32 	%f154, [%rd231];
	mul.f32 	%f155, %f1, %f154;
	st.global.f32 	[%rd231], %f155;
	ld.global.f32 	%f156, [%rd232];
	mul.f32 	%f157, %f1, %f156;
	st.global.f32 	[%rd232], %f157;
	ld.global.f32 	%f158, [%rd233];
	mul.f32 	%f159, %f1, %f158;
	st.global.f32 	[%rd233], %f159;
	ld.global.f32 	%f160, [%rd234];
	mul.f32 	%f161, %f1, %f160;
	st.global.f32 	[%rd234], %f161;
	add.s32 	%r118, %r118, 1;
	add.s32 	%r117, %r117, %r82;
	setp.eq.s32 	%p23, %r118, 64;
	@%p23 bra 	$L__BB2_40;
	bra.uni 	$L__BB2_39;
$L__BB2_40:
	ret;

}


// ===== COMPILED SASS (sm_100) =====

	.target	sm_100

	.elftype	@"ET_EXEC"


//--------------------- .note.nv.tkinfo           --------------------------
	.section	.note.nv.tkinfo,"",@"SHT_NOTE"
	.sectionflags	@"SHF_NOTE_NV_TKINFO"
	.tkinfo
        /*0018*/ 	.word	0x00000002
        /*0030*/ 	.string	""
        /*0030*/ 	.string	"ptxas"
        /*0030*/ 	.string	"Cuda compilation tools, release 13.0, V13.0.88"
        /*0030*/ 	.string	"Build cuda_13.0.r13.0/compiler.36424714_0"
        /*0030*/ 	.string	"-arch sm_100 -m 64 "



//--------------------- .note.nv.cuinfo           --------------------------
	.section	.note.nv.cuinfo,"",@"SHT_NOTE"
	.sectionflags	@"SHF_NOTE_NV_CUINFO"
        /*0018*/ 	.short	0x0002
        /*001a*/ 	.short	0x0064
        /*001c*/ 	.short	0x0082
	.zero		2


//--------------------- .nv.info                  --------------------------
	.section	.nv.info,"",@"SHT_CUDA_INFO"
	.align	4


	//----- nvinfo : EIATTR_REGCOUNT
	.align		4
        /*0000*/ 	.byte	0x04, 0x2f
        /*0002*/ 	.short	(.L_1 - .L_0)
	.align		4
.L_0:
        /*0004*/ 	.word	index@(_Z10k_gemm_f32fPKfiiS0_iiPfii)
        /*0008*/ 	.word	0x00000030


	//----- nvinfo : EIATTR_FRAME_SIZE
	.align		4
.L_1:
        /*000c*/ 	.byte	0x04, 0x11
        /*000e*/ 	.short	(.L_3 - .L_2)
	.align		4
.L_2:
        /*0010*/ 	.word	index@(_Z10k_gemm_f32fPKfiiS0_iiPfii)
        /*0014*/ 	.word	0x00000000


	//----- nvinfo : EIATTR_REGCOUNT
	.align		4
.L_3:
        /*0018*/ 	.byte	0x04, 0x2f
        /*001a*/ 	.short	(.L_5 - .L_4)
	.align		4
.L_4:
        /*001c*/ 	.word	index@(_Z27k_gemm_f32_nonblockmultipleiiifPKfiiS0_iiPfii)
        /*0020*/ 	.word	0x00000040


	//----- nvinfo : EIATTR_FRAME_SIZE
	.align		4
.L_5:
        /*0024*/ 	.byte	0x04, 0x11
        /*0026*/ 	.short	(.L_7 - .L_6)
	.align		4
.L_6:
        /*0028*/ 	.word	index@(_Z27k_gemm_f32_nonblockmultipleiiifPKfiiS0_iiPfii)
        /*002c*/ 	.word	0x00000040


	//----- nvinfo : EIATTR_REGCOUNT
	.align		4
.L_7:
        /*0030*/ 	.byte	0x04, 0x2f
        /*0032*/ 	.short	(.L_9 - .L_8)
	.align		4
.L_8:
        /*0034*/ 	.word	index@(_Z10k_scal_f32iifPfii)
        /*0038*/ 	.word	0x00000098


	//----- nvinfo : EIATTR_FRAME_SIZE
	.align		4
.L_9:
        /*003c*/ 	.byte	0x04, 0x11
        /*003e*/ 	.short	(.L_11 - .L_10)
	.align		4
.L_10:
        /*0040*/ 	.word	index@(_Z10k_scal_f32iifPfii)
        /*0044*/ 	.word	0x00000000


	//----- nvinfo : EIATTR_MIN_STACK_SIZE
	.align		4
.L_11:
        /*0048*/ 	.byte	0x04, 0x12
        /*004a*/ 	.short	(.L_13 - .L_12)
	.align		4
.L_12:
        /*004c*/ 	.word	index@(_Z10k_scal_f32iifPfii)
        /*0050*/ 	.word	0x00000000


	//----- nvinfo : EIATTR_MIN_STACK_SIZE
	.align		4
.L_13:
        /*0054*/ 	.byte	0x04, 0x12
        /*0056*/ 	.short	(.L_15 - .L_14)
	.align		4
.L_14:
        /*0058*/ 	.word	index@(_Z27k_gemm_f32_nonblockmultipleiiifPKfiiS0_iiPfii)
        /*005c*/ 	.word	0x00000040


	//----- nvinfo : EIATTR_MIN_STACK_SIZE
	.align		4
.L_15:
        /*0060*/ 	.byte	0x04, 0x12
        /*0062*/ 	.short	(.L_17 - .L_16)
	.align		4
.L_16:
        /*0064*/ 	.word	index@(_Z10k_gemm_f32fPKfiiS0_iiPfii)
        /*0068*/ 	.word	0x00000000
.L_17:


//--------------------- .nv.compat                --------------------------
	.section	.nv.compat,"",@"SHT_CUDA_COMPAT_INFO"
	.align	4
        /*0000*/ 	.byte	0x02, 0x09, 0x00, 0x00, 0x02, 0x02, 0x01, 0x00, 0x02, 0x05, 0x05, 0x00, 0x03, 0x07, 0x01, 0x01
        /*0010*/ 	.byte	0x02, 0x03, 0x00, 0x00, 0x02, 0x06, 0x01, 0x00, 0x04, 0x0b, 0x08, 0x00, 0x09, 0x00, 0x00, 0x00
        /*0020*/ 	.byte	0x00, 0x00, 0x00, 0x00


//--------------------- .nv.info._Z10k_scal_f32iifPfii --------------------------
	.section	.nv.info._Z10k_scal_f32iifPfii,"",@"SHT_CUDA_INFO"
	.sectionflags	@""
	.align	4


	//----- nvinfo : EIATTR_CUDA_API_VERSION
	.align		4
        /*0000*/ 	.byte	0x04, 0x37
        /*0002*/ 	.short	(.L_19 - .L_18)
.L_18:
        /*0004*/ 	.word	0x00000082


	//----- nvinfo : EIATTR_KPARAM_INFO
	.align		4
.L_19:
        /*0008*/ 	.byte	0x04, 0x17
        /*000a*/ 	.short	(.L_21 - .L_20)
.L_20:
        /*000c*/ 	.word	0x00000000
        /*0010*/ 	.short	0x0005
        /*0012*/ 	.short	0x001c
        /*0014*/ 	.byte	0x00, 0xf0, 0x11, 0x00


	//----- nvinfo : EIATTR_KPARAM_INFO
	.align		4
.L_21:
        /*0018*/ 	.byte	0x04, 0x17
        /*001a*/ 	.short	(.L_23 - .L_22)
.L_22:
        /*001c*/ 	.word	0x00000000
        /*0020*/ 	.short	0x0004
        /*0022*/ 	.short	0x0018
        /*0024*/ 	.byte	0x00, 0xf0, 0x11, 0x00


	//----- nvinfo : EIATTR_KPARAM_INFO
	.align		4
.L_23:
        /*0028*/ 	.byte	0x04, 0x17
        /*002a*/ 	.short	(.L_25 - .L_24)
.L_24:
        /*002c*/ 	.word	0x00000000
        /*0030*/ 	.short	0x0003
        /*0032*/ 	.short	0x0010
        /*0034*/ 	.byte	0x00, 0xf5, 0x21, 0x00


	//----- nvinfo : EIATTR_KPARAM_INFO
	.align		4
.L_25:
        /*0038*/ 	.byte	0x04, 0x17
        /*003a*/ 	.short	(.L_27 - .L_26)
.L_26:
        /*003c*/ 	.word	0x00000000
        /*0040*/ 	.short	0x0002
        /*0042*/ 	.short	0x0008
        /*0044*/ 	.byte	0x00, 0xf0, 0x11, 0x00


	//----- nvinfo : EIATTR_KPARAM_INFO
	.align		4
.L_27:
        /*0048*/ 	.byte	0x04, 0x17
        /*004a*/ 	.short	(.L_29 - .L_28)
.L_28:
        /*004c*/ 	.word	0x00000000
        /*0050*/ 	.short	0x0001
        /*0052*/ 	.short	0x0004
        /*0054*/ 	.byte	0x00, 0xf0, 0x11, 0x00


	//----- nvinfo : EIATTR_KPARAM_INFO
	.align		4
.L_29:
        /*0058*/ 	.byte	0x04, 0x17
        /*005a*/ 	.short	(.L_31 - .L_30)
.L_30:
        /*005c*/ 	.word	0x00000000
        /*0060*/ 	.short	0x0000
        /*0062*/ 	.short	0x0000
        /*0064*/ 	.byte	0x00, 0xf0, 0x11, 0x00


	//----- nvinfo : EIATTR_SPARSE_MMA_MASK
	.align		4
.L_31:
        /*0068*/ 	.byte	0x03, 0x50
        /*006a*/ 	.short	0x0000


	//----- nvinfo : EIATTR_MAXREG_COUNT
	.align		4
        /*006c*/ 	.byte	0x03, 0x1b
        /*006e*/ 	.short	0x00ff


	//----- nvinfo : EIATTR_MERCURY_ISA_VERSION
	.align		4
        /*0070*/ 	.byte	0x03, 0x5f
        /*0072*/ 	.short	0x0101


	//----- nvinfo : EIATTR_VRC_CTA_INIT_COUNT
	.align		4
        /*0074*/ 	.byte	0x02, 0x4a
	.zero		1
	.zero		1


	//----- nvinfo : EIATTR_EXIT_INSTR_OFFSETS
	.align		4
        /*0078*/ 	.byte	0x04, 0x1c
        /*007a*/ 	.short	(.L_33 - .L_32)


	//   ....[0]....
.L_32:
        /*007c*/ 	.word	0x00000ca0


	//   ....[1]....
        /*0080*/ 	.word	0x00002620


	//----- nvinfo : EIATTR_CRS_STACK_SIZE
	.align		4
.L_33:
        /*0084*/ 	.byte	0x04, 0x1e
        /*0086*/ 	.short	(.L_35 - .L_34)
.L_34:
        /*0088*/ 	.word	0x00000000


	//----- nvinfo : EIATTR_CBANK_PARAM_SIZE
	.align		4
.L_35:
        /*008c*/ 	.byte	0x03, 0x19
        /*008e*/ 	.short	0x0020


	//----- nvinfo : EIATTR_PARAM_CBANK
	.align		4
        /*0090*/ 	.byte	0x04, 0x0a
        /*0092*/ 	.short	(.L_37 - .L_36)
	.align		4
.L_36:
        /*0094*/ 	.word	index@(.nv.constant0._Z10k_scal_f32iifPfii)
        /*0098*/ 	.short	0x0380
        /*009a*/ 	.short	0x0020


	//----- nvinfo : EIATTR_SW_WAR
	.align		4
.L_37:
        /*009c*/ 	.byte	0x04, 0x36
        /*009e*/ 	.short	(.L_39 - .L_38)
.L_38:
        /*00a0*/ 	.word	0x00000008
.L_39:


//--------------------- .nv.info._Z27k_gemm_f32_nonblockmultipleiiifPKfiiS0_iiPfii --------------------------
	.section	.nv.info._Z27k_gemm_f32_nonblockmultipleiiifPKfiiS0_iiPfii,"",@"SHT_CUDA_INFO"
	.sectionflags	@""
	.align	4


	//----- nvinfo : EIATTR_CUDA_API_VERSION
	.align		4
        /*0000*/ 	.byte	0x04, 0x37
        /*0002*/ 	.short	(.L_41 - .L_40)
.L_40:
        /*0004*/ 	.word	0x00000082


	//----- nvinfo : EIATTR_KPARAM_INFO
	.align		4
.L_41:
        /*0008*/ 	.byte	0x04, 0x17
        /*000a*/ 	.short	(.L_43 - .L_42)
.L_42:
        /*000c*/ 	.word	0x00000000
        /*0010*/ 	.short	0x000c
        /*0012*/ 	.short	0x003c
        /*0014*/ 	.byte	0x00, 0xf0, 0x11, 0x00


	//----- nvinfo : EIATTR_KPARAM_INFO
	.align		4
.L_43:
        /*0018*/ 	.byte	0x04, 0x17
        /*001a*/ 	.short	(.L_45 - .L_44)
.L_44:
        /*001c*/ 	.word	0x00000000
        /*0020*/ 	.short	0x000b
        /*0022*/ 	.short	0x0038
        /*0024*/ 	.byte	0x00, 0xf0, 0x11, 0x00


	//----- nvinfo : EIATTR_KPARAM_INFO
	.align		4
.L_45:
        /*0028*/ 	.byte	0x04, 0x17
        /*002a*/ 	.short	(.L_47 - .L_46)
.L_46:
        /*002c*/ 	.word	0x00000000
        /*0030*/ 	.short	0x000a
        /*0032*/ 	.short	0x0030
        /*0034*/ 	.byte	0x00, 0xf5, 0x21, 0x00


	//----- nvinfo : EIATTR_KPARAM_INFO
	.align		4
.L_47:
        /*0038*/ 	.byte	0x04, 0x17
        /*003a*/ 	.short	(.L_49 - .L_48)
.L_48:
        /*003c*/ 	.word	0x00000000
        /*0040*/ 	.short	0x0009
        /*0042*/ 	.short	0x002c
        /*0044*/ 	.byte	0x00, 0xf0, 0x11, 0x00


	//----- nvinfo : EIATTR_KPARAM_INFO
	.align		4
.L_49:
        /*0048*/ 	.byte	0x04, 0x17
        /*004a*/ 	.short	(.L_51 - .L_50)
.L_50:
        /*004c*/ 	.word	0x00000000
        /*0050*/ 	.short	0x0008
        /*0052*/ 	.short	0x0028
        /*0054*/ 	.byte	0x00, 0xf0, 0x11, 0x00


	//----- nvinfo : EIATTR_KPARAM_INFO
	.align		4
.L_51:
        /*0058*/ 	.byte	0x04, 0x17
        /*005a*/ 	.short	(.L_53 - .L_52)
.L_52:
        /*005c*/ 	.word	0x00000000
        /*0060*/ 	.short	0x0007
        /*0062*/ 	.short	0x0020
        /*0064*/ 	.byte	0x00, 0xf5, 0x21, 0x00


	//----- nvinfo : EIATTR_KPARAM_INFO
	.align		4
.L_53:
        /*0068*/ 	.byte	0x04, 0x17
        /*006a*/ 	.short	(.L_55 - .L_54)
.L_54:
        /*006c*/ 	.word	0x00000000
        /*0070*/ 	.short	0x0006
        /*0072*/ 	.short	0x001c
        /*0074*/ 	.byte	0x00, 0xf0, 0x11, 0x00


	//----- nvinfo : EIATTR_KPARAM_INFO
	.align		4
.L_55:
        /*0078*/ 	.byte	0x04, 0x17
        /*007a*/ 	.short	(.L_57 - .L_56)
.L_56:
        /*007c*/ 	.word	0x00000000
        /*0080*/ 	.short	0x0005
        /*0082*/ 	.short	0x0018
        /*0084*/ 	.byte	0x00, 0xf0, 0x11, 0x00


	//----- nvinfo : EIATTR_KPARAM_INFO
	.align		4
.L_57:
        /*0088*/ 	.byte	0x04, 0x17
        /*008a*/ 	.short	(.L_59 - .L_58)
.L_58:
        /*008c*/ 	.word	0x00000000
        /*0090*/ 	.short	0x0004
        /*0092*/ 	.short	0x0010
        /*0094*/ 	.byte	0x00, 0xf5, 0x21, 0x00


	//----- nvinfo : EIATTR_KPARAM_INFO
	.align		4
.L_59:
        /*0098*/ 	.byte	0x04, 0x17
        /*009a*/ 	.short	(.L_61 - .L_60)
.L_60:
        /*009c*/ 	.word	0x00000000
        /*00a0*/ 	.short	0x0003
        /*00a2*/ 	.short	0x000c
        /*00a4*/ 	.byte	0x00, 0xf0, 0x11, 0x00


	//----- nvinfo : EIATTR_KPARAM_INFO
	.align		4
.L_61:
        /*00a8*/ 	.byte	0x04, 0x17
        /*00aa*/ 	.short	(.L_63 - .L_62)
.L_62:
        /*00ac*/ 	.word	0x00000000
        /*00b0*/ 	.short	0x0002
        /*00b2*/ 	.short	0x0008
        /*00b4*/ 	.byte	0x00, 0xf0, 0x11, 0x00


	//----- nvinfo : EIATTR_KPARAM_INFO
	.align		4
.L_63:
        /*00b8*/ 	.byte	0x04, 0x17
        /*00ba*/ 	.short	(.L_65 - .L_64)
.L_64:
        /*00bc*/ 	.word	0x00000000
        /*00c0*/ 	.short	0x0001
        /*00c2*/ 	.short	0x0004
        /*00c4*/ 	.byte	0x00, 0xf0, 0x11, 0x00


	//----- nvinfo : EIATTR_KPARAM_INFO
	.align		4
.L_65:
        /*00c8*/ 	.byte	0x04, 0x17
        /*00ca*/ 	.short	(.L_67 - .L_66)
.L_66:
        /*00cc*/ 	.word	0x00000000
        /*00d0*/ 	.short	0x0000
        /*00d2*/ 	.short	0x0000
        /*00d4*/ 	.byte	0x00, 0xf0, 0x11, 0x00


	//----- nvinfo : EIATTR_SPARSE_MMA_MASK
	.align		4
.L_67:
        /*00d8*/ 	.byte	0x03, 0x50
        /*00da*/ 	.short	0x0000


	//----- nvinfo : EIATTR_MAXREG_COUNT
	.align		4
        /*00dc*/ 	.byte	0x03, 0x1b
        /*00de*/ 	.short	0x00ff


	//----- nvinfo : EIATTR_NUM_BARRIERS
	.align		4
        /*00e0*/ 	.byte	0x02, 0x4c
        /*00e2*/ 	.byte	0x01
	.zero		1


	//----- nvinfo : EIATTR_MERCURY_ISA_VERSION
	.align		4
        /*00e4*/ 	.byte	0x03, 0x5f
        /*00e6*/ 	.short	0x0101


	//----- nvinfo : EIATTR_VRC_CTA_INIT_COUNT
	.align		4
        /*00e8*/ 	.byte	0x02, 0x4a
	.zero		1
	.zero		1


	//----- nvinfo : EIATTR_EXIT_INSTR_OFFSETS
	.align		4
        /*00ec*/ 	.byte	0x04, 0x1c
        /*00ee*/ 	.short	(.L_69 - .L_68)


	//   ....[0]....
.L_68:
        /*00f0*/ 	.word	0x000031d0


	//   ....[1]....
        /*00f4*/ 	.word	0x000032a0


	//   ....[2]....
        /*00f8*/ 	.word	0x00003a70


	//   ....[3]....
        /*00fc*/ 	.word	0x00003b50


	//----- nvinfo : EIATTR_CRS_STACK_SIZE
	.align		4
.L_69:
        /*0100*/ 	.byte	0x04, 0x1e
        /*0102*/ 	.short	(.L_71 - .L_70)
.L_70:
        /*0104*/ 	.word	0x00000000


	//----- nvinfo : EIATTR_CBANK_PARAM_SIZE
	.align		4
.L_71:
        /*0108*/ 	.byte	0x03, 0x19
        /*010a*/ 	.short	0x0040


	//----- nvinfo : EIATTR_PARAM_CBANK
	.align		4
        /*010c*/ 	.byte	0x04, 0x0a
        /*010e*/ 	.short	(.L_73 - .L_72)
	.align		4
.L_72:
        /*0110*/ 	.word	index@(.nv.constant0._Z27k_gemm_f32_nonblockmultipleiiifPKfiiS0_iiPfii)
        /*0114*/ 	.short	0x0380
        /*0116*/ 	.short	0x0040


	//----- nvinfo : EIATTR_SW_WAR
	.align		4
.L_73:
        /*0118*/ 	.byte	0x04, 0x36
        /*011a*/ 	.short	(.L_75 - .L_74)
.L_74:
        /*011c*/ 	.word	0x00000008
.L_75:


//--------------------- .nv.info._Z10k_gemm_f32fPKfiiS0_iiPfii --------------------------
	.section	.nv.info._Z10k_gemm_f32fPKfiiS0_iiPfii,"",@"SHT_CUDA_INFO"
	.sectionflags	@""
	.align	4


	//----- nvinfo : EIATTR_CUDA_API_VERSION
	.align		4
        /*0000*/ 	.byte	0x04, 0x37
        /*0002*/ 	.short	(.L_77 - .L_76)
.L_76:
        /*0004*/ 	.word	0x00000082


	//----- nvinfo : EIATTR_KPARAM_INFO
	.align		4
.L_77:
        /*0008*/ 	.byte	0x04, 0x17
        /*000a*/ 	.short	(.L_79 - .L_78)
.L_78:
        /*000c*/ 	.word	0x00000000
        /*0010*/ 	.short	0x0009
        /*0012*/ 	.short	0x0034
        /*0014*/ 	.byte	0x00, 0xf0, 0x11, 0x00


	//----- nvinfo : EIATTR_KPARAM_INFO
	.align		4
.L_79:
        /*0018*/ 	.byte	0x04, 0x17
        /*001a*/ 	.short	(.L_81 - .L_80)
.L_80:
        /*001c*/ 	.word	0x00000000
        /*0020*/ 	.short	0x0008
        /*0022*/ 	.short	0x0030
        /*0024*/ 	.byte	0x00, 0xf0, 0x11, 0x00


	//----- nvinfo : EIATTR_KPARAM_INFO
	.align		4
.L_81:
        /*0028*/ 	.byte	0x04, 0x17
        /*002a*/ 	.short	(.L_83 - .L_82)
.L_82:
        /*002c*/ 	.word	0x00000000
        /*0030*/ 	.short	0x0007
        /*0032*/ 	.short	0x0028
        /*0034*/ 	.byte	0x00, 0xf5, 0x21, 0x00


	//----- nvinfo : EIATTR_KPARAM_INFO
	.align		4
.L_83:
        /*0038*/ 	.byte	0x04, 0x17
        /*003a*/ 	.short	(.L_85 - .L_84)
.L_84:
        /*003c*/ 	.word	0x00000000
        /*0040*/ 	.short	0x0006
        /*0042*/ 	.short	0x0024
        /*0044*/ 	.byte	0x00, 0xf0, 0x11, 0x00


	//----- nvinfo : EIATTR_KPARAM_INFO
	.align		4
.L_85:
        /*0048*/ 	.byte	0x04, 0x17
        /*004a*/ 	.short	(.L_87 - .L_86)
.L_86:
        /*004c*/ 	.word	0x00000000
        /*0050*/ 	.short	0x0005
        /*0052*/ 	.short	0x0020
        /*0054*/ 	.byte	0x00, 0xf0, 0x11, 0x00


	//----- nvinfo : EIATTR_KPARAM_INFO
	.align		4
.L_87:
        /*0058*/ 	.byte	0x04, 0x17
        /*005a*/ 	.short	(.L_89 - .L_88)
.L_88:
        /*005c*/ 	.word	0x00000000
        /*0060*/ 	.short	0x0004
        /*0062*/ 	.short	0x0018
        /*0064*/ 	.byte	0x00, 0xf5, 0x21, 0x00


	//----- nvinfo : EIATTR_KPARAM_INFO
	.align		4
.L_89:
        /*0068*/ 	.byte	0x04, 0x17
        /*006a*/ 	.short	(.L_91 - .L_90)
.L_90:
        /*006c*/ 	.word	0x00000000
        /*0070*/ 	.short	0x0003
        /*0072*/ 	.short	0x0014
        /*0074*/ 	.byte	0x00, 0xf0, 0x11, 0x00


	//----- nvinfo : EIATTR_KPARAM_INFO
	.align		4
.L_91:
        /*0078*/ 	.byte	0x04, 0x17
        /*007a*/ 	.short	(.L_93 - .L_92)
.L_92:
        /*007c*/ 	.word	0x00000000
        /*0080*/ 	.short	0x0002
        /*0082*/ 	.short	0x0010
        /*0084*/ 	.byte	0x00, 0xf0, 0x11, 0x00


	//----- nvinfo : EIATTR_KPARAM_INFO
	.align		4
.L_93:
        /*0088*/ 	.byte	0x04, 0x17
        /*008a*/ 	.short	(.L_95 - .L_94)
.L_94:
        /*008c*/ 	.word	0x00000000
        /*0090*/ 	.short	0x0001
        /*0092*/ 	.short	0x0008
        /*0094*/ 	.byte	0x00, 0xf5, 0x21, 0x00


	//----- nvinfo : EIATTR_KPARAM_INFO
	.align		4
.L_95:
        /*0098*/ 	.byte	0x04, 0x17
        /*009a*/ 	.short	(.L_97 - .L_96)
.L_96:
        /*009c*/ 	.word	0x00000000
        /*00a0*/ 	.short	0x0000
        /*00a2*/ 	.short	0x0000
        /*00a4*/ 	.byte	0x00, 0xf0, 0x11, 0x00


	//----- nvinfo : EIATTR_SPARSE_MMA_MASK
	.align		4
.L_97:
        /*00a8*/ 	.byte	0x03, 0x50
        /*00aa*/ 	.short	0x0000


	//----- nvinfo : EIATTR_MAXREG_COUNT
	.align		4
        /*00ac*/ 	.byte	0x03, 0x1b
        /*00ae*/ 	.short	0x00ff


	//----- nvinfo : EIATTR_NUM_BARRIERS
	.align		4
        /*00b0*/ 	.byte	0x02, 0x4c
        /*00b2*/ 	.byte	0x01
	.zero		1


	//----- nvinfo : EIATTR_MERCURY_ISA_VERSION
	.align		4
        /*00b4*/ 	.byte	0x03, 0x5f
        /*00b6*/ 	.short	0x0101


	//----- nvinfo : EIATTR_VRC_CTA_INIT_COUNT
	.align		4
        /*00b8*/ 	.byte	0x02, 0x4a
	.zero		1
	.zero		1


	//----- nvinfo : EIATTR_EXIT_INSTR_OFFSETS
	.align		4
        /*00bc*/ 	.byte	0x04, 0x1c
        /*00be*/ 	.short	(.L_99 - .L_98)


	//   ....[0]....
.L_98:
        /*00c0*/ 	.word	0x00001fb0


	//----- nvinfo : EIATTR_CBANK_PARAM_SIZE
	.align		4
.L_99:
        /*00c4*/ 	.byte	0x03, 0x19
        /*00c6*/ 	.short	0x0038


	//----- nvinfo : EIATTR_PARAM_CBANK
	.align		4
        /*00c8*/ 	.byte	0x04, 0x0a
        /*00ca*/ 	.short	(.L_101 - .L_100)
	.align		4
.L_100:
        /*00cc*/ 	.word	index@(.nv.constant0._Z10k_gemm_f32fPKfiiS0_iiPfii)
        /*00d0*/ 	.short	0x0380
        /*00d2*/ 	.short	0x0038


	//----- nvinfo : EIATTR_SW_WAR
	.align		4
.L_101:
        /*00d4*/ 	.byte	0x04, 0x36
        /*00d6*/ 	.short	(.L_103 - .L_102)
.L_102:
        /*00d8*/ 	.word	0x00000008
.L_103:


//--------------------- .nv.callgraph             --------------------------
	.section	.nv.callgraph,"",@"SHT_CUDA_CALLGRAPH"
	.align	4
	.sectionentsize	8
	.align		4
        /*0000*/ 	.word	0x00000000
	.align		4
        /*0004*/ 	.word	0xffffffff
	.align		4
        /*0008*/ 	.word	0x00000000
	.align		4
        /*000c*/ 	.word	0xfffffffe
	.align		4
        /*0010*/ 	.word	0x00000000
	.align		4
        /*0014*/ 	.word	0xfffffffd
	.align		4
        /*0018*/ 	.word	0x00000000
	.align		4
        /*001c*/ 	.word	0xfffffffc


//--------------------- .text._Z10k_scal_f32iifPfii --------------------------
	.section	.text._Z10k_scal_f32iifPfii,"ax",@progbits
	.align	128
        .global         _Z10k_scal_f32iifPfii
        .type           _Z10k_scal_f32iifPfii,@function
        .size           _Z10k_scal_f32iifPfii,(.L_x_29 - _Z10k_scal_f32iifPfii)
        .other          _Z10k_scal_f32iifPfii,@"STO_CUDA_ENTRY STV_DEFAULT"
_Z10k_scal_f32iifPfii:
.text._Z10k_scal_f32iifPfii:
[----:B------:R-:W-:Y:S08]  /*0000*/  LDC R1, c[0x0][0x37c] ;  /* 0x0000df00ff017b82 */ /* 0x000ff00000000800 */
[----:B------:R-:W0:Y:S01]  /*0010*/  S2UR UR4, SR_CTAID.Y ;  /* 0x00000000000479c3 */ /* 0x000e220000002600 */
[----:B------:R-:W1:Y:S01]  /*0020*/  S2R R3, SR_TID.X ;  /* 0x0000000000037919 */ /* 0x000e620000002100 */
[----:B------:R-:W2:Y:S01]  /*0030*/  LDCU.64 UR22, c[0x0][0x358] ;  /* 0x00006b00ff1677ac */ /* 0x000ea20008000a00 */
[----:B------:R-:W3:Y:S05]  /*0040*/  S2R R10, SR_TID.Y ;  /* 0x00000000000a7919 */ /* 0x000eea0000002200 */
[----:B------:R-:W4:Y:S08]  /*0050*/  S2UR UR5, SR_CTAID.X ;  /* 0x00000000000579c3 */ /* 0x000f300000002500 */
[----:B------:R-:W5:Y:S08]  /*0060*/  LDC.64 R6, c[0x0][0x380] ;  /* 0x0000e000ff067b82 */ /* 0x000f700000000a00 */
[----:B------:R-:W2:Y:S01]  /*0070*/  LDC.64 R4, c[0x0][0x398] ;  /* 0x0000e600ff047b82 */ /* 0x000ea20000000a00 */
[----:B0-----:R-:W-:-:S04]  /*0080*/  USHF.L.U32 UR4, UR4, 0x8, URZ ;  /* 0x0000000804047899 */ /* 0x001fc800080006ff */
[----:B------:R-:W-:Y:S02]  /*0090*/  UIADD3 UR6, UPT, UPT, UR4, 0x100, URZ ;  /* 0x0000010004067890 */ /* 0x000fe4000fffe0ff */
[----:B----4-:R-:W-:-:S04]  /*00a0*/  USHF.L.U32 UR5, UR5, 0x8, URZ ;  /* 0x0000000805057899 */ /* 0x010fc800080006ff */
[----:B------:R-:W-:Y:S01]  /*00b0*/  UIADD3 UR7, UPT, UPT, UR5, 0x100, URZ ;  /* 0x0000010005077890 */ /* 0x000fe2000fffe0ff */
[----:B---3--:R-:W-:Y:S02]  /*00c0*/  LEA R10, R10, UR4, 0x6 ;  /* 0x000000040a0a7c11 */ /* 0x008fe4000f8e30ff */
[----:B-1----:R-:W-:Y:S02]  /*00d0*/  LEA R3, R3, UR5, 0x6 ;  /* 0x0000000503037c11 */ /* 0x002fe4000f8e30ff */
[----:B-----5:R-:W-:Y:S02]  /*00e0*/  ISETP.GE.AND P1, PT, R6, UR6, PT ;  /* 0x0000000606007c0c */ /* 0x020fe4000bf26270 */
[----:B------:R-:W-:Y:S01]  /*00f0*/  ISETP.LT.AND P0, PT, R7, UR7, PT ;  /* 0x0000000707007c0c */ /* 0x000fe2000bf01270 */
[----:B--2---:R-:W-:-:S04]  /*0100*/  IMAD R0, R3, R4, RZ ;  /* 0x0000000403007224 */ /* 0x004fc800078e02ff */
[----:B------:R-:W-:-:S05]  /*0110*/  IMAD R0, R10, R5, R0 ;  /* 0x000000050a007224 */ /* 0x000fca00078e0200 */
[----:B------:R-:W-:-:S03]  /*0120*/  SHF.R.S32.HI R5, RZ, 0x1f, R0 ;  /* 0x0000001fff057819 */ /* 0x000fc60000011400 */
[----:B------:R-:W-:Y:S05]  /*0130*/  @!P0 BRA P1, `(.L_x_0) ;  /* 0x0000000800dc8947 */ /* 0x000fea0000800000 */
[----:B------:R-:W0:Y:S01]  /*0140*/  LDCU.64 UR4, c[0x0][0x390] ;  /* 0x00007200ff0477ac */ /* 0x000e220008000a00 */
[----:B------:R-:W-:Y:S02]  /*0150*/  IADD3 R11, PT, PT, R3, 0x7, RZ ;  /* 0x00000007030b7810 */ /* 0x000fe40007ffe0ff */
[----:B0-----:R-:W-:Y:S01]  /*0160*/  LEA R2, P0, R0, UR4, 0x2 ;  /* 0x0000000400027c11 */ /* 0x001fe2000f8010ff */
[----:B------:R-:W-:-:S03]  /*0170*/  UMOV UR4, URZ ;  /* 0x000000ff00047c82 */ /* 0x000fc60008000000 */
[----:B------:R-:W-:-:S09]  /*0180*/  LEA.HI.X R3, R0, UR5, R5, 0x2, P0 ;  /* 0x0000000500037c11 */ /* 0x000fd200080f1405 */
.L_x_4:
[----:B0-----:R-:W0:Y:S01]  /*0190*/  LDCU UR5, c[0x0][0x380] ;  /* 0x00007000ff0577ac */ /* 0x001e220008000800 */
[----:B------:R-:W-:Y:S01]  /*01a0*/  BSSY.RECONVERGENT B0, `(.L_x_1) ;  /* 0x00000ab000007945 */ /* 0x000fe20003800200 */
[----:B0-----:R-:W-:-:S13]  /*01b0*/  ISETP.GE.AND P0, PT, R10, UR5, PT ;  /* 0x000000050a007c0c */ /* 0x001fda000bf06270 */
[----:B------:R-:W-:Y:S05]  /*01c0*/  @P0 BRA `(.L_x_2) ;  /* 0x0000000800a00947 */ /* 0x000fea0003800000 */
[----:B------:R-:W0:Y:S01]  /*01d0*/  LDCU.64 UR6, c[0x0][0x398] ;  /* 0x00007300ff0677ac */ /* 0x000e220008000a00 */
[----:B------:R-:W-:Y:S01]  /*01e0*/  MOV R0, R11 ;  /* 0x0000000b00007202 */ /* 0x000fe20000000f00 */
[----:B------:R-:W1:Y:S01]  /*01f0*/  LDCU UR21, c[0x0][0x384] ;  /* 0x00007080ff1577ac */ /* 0x000e620008000800 */
[----:B0-----:R-:W-:-:S04]  /*0200*/  UIMAD UR5, UR4, UR7, URZ ;  /* 0x00000007040572a4 */ /* 0x001fc8000f8e02ff */
[----:B------:R-:W-:Y:S02]  /*0210*/  UIMAD UR7, UR6, 0xf, UR5 ;  /* 0x0000000f060778a4 */ /* 0x000fe4000f8e0205 */
[----:B------:R-:W-:Y:S02]  /*0220*/  UIMAD UR8, UR6, 0xe, UR5 ;  /* 0x0000000e060878a4 */ /* 0x000fe4000f8e0205 */
[----:B------:R-:W-:Y:S01]  /*0230*/  MOV R13, UR5 ;  /* 0x00000005000d7c02 */ /* 0x000fe20008000f00 */
[----:B------:R-:W-:Y:S02]  /*0240*/  UIMAD UR9, UR6, 0xd, UR5 ;  /* 0x0000000d060978a4 */ /* 0x000fe4000f8e0205 */
[----:B------:R-:W-:Y:S01]  /*0250*/  UIMAD UR10, UR6, 0xc, UR5 ;  /* 0x0000000c060a78a4 */ /* 0x000fe2000f8e0205 */
[----:B------:R-:W-:Y:S01]  /*0260*/  IMAD.U32 R15, RZ, RZ, UR7 ;  /* 0x00000007ff0f7e24 */ /* 0x000fe2000f8e00ff */
[----:B------:R-:W-:Y:S01]  /*0270*/  UIMAD UR11, UR6, 0xb, UR5 ;  /* 0x0000000b060b78a4 */ /* 0x000fe2000f8e0205 */
[----:B------:R-:W-:Y:S01]  /*0280*/  MOV R17, UR8 ;  /* 0x0000000800117c02 */ /* 0x000fe20008000f00 */
[----:B------:R-:W-:Y:S01]  /*0290*/  UIMAD UR12, UR6, 0xa, UR5 ;  /* 0x0000000a060c78a4 */ /* 0x000fe2000f8e0205 */
[----:B------:R-:W-:Y:S01]  /*02a0*/  MOV R19, UR9 ;  /* 0x0000000900137c02 */ /* 0x000fe20008000f00 */
[----:B------:R-:W-:Y:S01]  /*02b0*/  UIMAD UR13, UR6, 0x9, UR5 ;  /* 0x00000009060d78a4 */ /* 0x000fe2000f8e0205 */
[----:B------:R-:W-:Y:S01]  /*02c0*/  MOV R21, UR10 ;  /* 0x0000000a00157c02 */ /* 0x000fe20008000f00 */
[----:B------:R-:W-:Y:S01]  /*02d0*/  ULEA UR14, UR6, UR5, 0x3 ;  /* 0x00000005060e7291 */ /* 0x000fe2000f8e18ff */
        /* <DEDUP_REMOVED lines=11> */
[----:B------:R-:W-:Y:S01]  /*0390*/  ULEA UR20, UR6, UR5, 0x1 ;  /* 0x0000000506147291 */ /* 0x000fe2000f8e08ff */
[----:B------:R-:W-:Y:S01]  /*03a0*/  MOV R35, UR17 ;  /* 0x0000001100237c02 */ /* 0x000fe20008000f00 */
[----:B------:R-:W-:Y:S01]  /*03b0*/  UIADD3 UR6, UPT, UPT, UR5, UR6, URZ ;  /* 0x0000000605067290 */ /* 0x000fe2000fffe0ff */
[----:B------:R-:W-:Y:S01]  /*03c0*/  MOV R37, UR18 ;  /* 0x0000001200257c02 */ /* 0x000fe20008000f00 */
[----:B------:R-:W-:Y:S01]  /*03d0*/  IMAD.U32 R39, RZ, RZ, UR19 ;  /* 0x00000013ff277e24 */ /* 0x000fe2000f8e00ff */
[----:B------:R-:W-:Y:S01]  /*03e0*/  UMOV UR5, 0xf ;  /* 0x0000000f00057882 */ /* 0x000fe20000000000 */
[----:B------:R-:W-:-:S02]  /*03f0*/  MOV R41, UR20 ;  /* 0x0000001400297c02 */ /* 0x000fc40008000f00 */
[----:B-1----:R-:W-:-:S07]  /*0400*/  MOV R43, UR6 ;  /* 0x00000006002b7c02 */ /* 0x002fce0008000f00 */
.L_x_3:
[----:B0-----:R-:W-:-:S04]  /*0410*/  IADD3 R4, PT, PT, R0, -0x7, RZ ;  /* 0xfffffff900047810 */ /* 0x001fc80007ffe0ff */
[----:B------:R-:W-:-:S13]  /*0420*/  ISETP.GE.AND P1, PT, R4, UR21, PT ;  /* 0x0000001504007c0c */ /* 0x000fda000bf26270 */
[----:B------:R-:W-:Y:S01]  /*0430*/  @!P1 IMAD.WIDE R4, R13, 0x4, R2 ;  /* 0x000000040d049825 */ /* 0x000fe200078e0202 */
[----:B------:R-:W0:Y:S04]  /*0440*/  @!P1 LDC R45, c[0x0][0x388] ;  /* 0x0000e200ff2d9b82 */ /* 0x000e280000000800 */
[----:B------:R-:W0:Y:S01]  /*0450*/  @!P1 LDG.E R6, desc[UR22][R4.64] ;  /* 0x0000001604069981 */ /* 0x000e22000c1e1900 */
[----:B------:R-:W-:-:S05]  /*0460*/  VIADD R7, R0, 0xfffffffa ;  /* 0xfffffffa00077836 */ /* 0x000fca0000000000 */
[----:B------:R-:W-:Y:S02]  /*0470*/  ISETP.GE.AND P0, PT, R7, UR21, PT ;  /* 0x0000001507007c0c */ /* 0x000fe4000bf06270 */
[----:B------:R-:W-:-:S11]  /*0480*/  IADD3 R9, PT, PT, R0, -0x5, RZ ;  /* 0xfffffffb00097810 */ /* 0x000fd60007ffe0ff */
[----:B------:R-:W1:Y:S01]  /*0490*/  @!P0 LDC R47, c[0x0][0x388] ;  /* 0x0000e200ff2f8b82 */ /* 0x000e620000000800 */
[----:B0-----:R-:W-:Y:S01]  /*04a0*/  @!P1 FMUL R45, R6, R45 ;  /* 0x0000002d062d9220 */ /* 0x001fe20000400000 */
[----:B------:R-:W-:-:S04]  /*04b0*/  @!P0 IMAD.WIDE R6, R43, 0x4, R2 ;  /* 0x000000042b068825 */ /* 0x000fc800078e0202 */
[----:B------:R0:W-:Y:S04]  /*04c0*/  @!P1 STG.E desc[UR22][R4.64], R45 ;  /* 0x0000002d04009986 */ /* 0x0001e8000c101916 */
[----:B------:R-:W1:Y:S01]  /*04d0*/  @!P0 LDG.E R8, desc[UR22][R6.64] ;  /* 0x0000001606088981 */ /* 0x000e62000c1e1900 */
[----:B------:R-:W-:Y:S02]  /*04e0*/  ISETP.GE.AND P1, PT, R9, UR21, PT ;  /* 0x0000001509007c0c */ /* 0x000fe4000bf26270 */
[----:B------:R-:W-:-:S11]  /*04f0*/  IADD3 R14, PT, PT, R0, -0x4, RZ ;  /* 0xfffffffc000e7810 */ /* 0x000fd60007ffe0ff */
[----:B------:R-:W2:Y:S01]  /*0500*/  @!P1 LDC R49, c[0x0][0x388] ;  /* 0x0000e200ff319b82 */ /* 0x000ea20000000800 */
[----:B-1----:R-:W-:Y:S01]  /*0510*/  @!P0 FMUL R47, R8, R47 ;  /* 0x0000002f082f8220 */ /* 0x002fe20000400000 */
[----:B------:R-:W-:-:S04]  /*0520*/  @!P1 IMAD.WIDE R8, R41, 0x4, R2 ;  /* 0x0000000429089825 */ /* 0x000fc800078e0202 */
[----:B------:R1:W-:Y:S04]  /*0530*/  @!P0 STG.E desc[UR22][R6.64], R47 ;  /* 0x0000002f06008986 */ /* 0x0003e8000c101916 */
[----:B------:R-:W2:Y:S01]  /*0540*/  @!P1 LDG.E R12, desc[UR22][R8.64] ;  /* 0x00000016080c9981 */ /* 0x000ea2000c1e1900 */
[----:B------:R-:W-:-:S13]  /*0550*/  ISETP.GE.AND P0, PT, R14, UR21, PT ;  /* 0x000000150e007c0c */ /* 0x000fda000bf06270 */
[----:B0-----:R-:W-:-:S04]  /*0560*/  @!P0 IMAD.WIDE R4, R39, 0x4, R2 ;  /* 0x0000000427048825 */ /* 0x001fc800078e0202 */
[----:B--2---:R-:W-:Y:S02]  /*0570*/  @!P1 FMUL R45, R12, R49 ;  /* 0x000000310c2d9220 */ /* 0x004fe40000400000 */
[----:B------:R-:W0:Y:S03]  /*0580*/  @!P0 LDC R49, c[0x0][0x388] ;  /* 0x0000e200ff318b82 */ /* 0x000e260000000800 */
[----:B------:R2:W-:Y:S04]  /*0590*/  @!P1 STG.E desc[UR22][R8.64], R45 ;  /* 0x0000002d08009986 */ /* 0x0005e8000c101916 */
[----:B------:R-:W0:Y:S01]  /*05a0*/  @!P0 LDG.E R12, desc[UR22][R4.64] ;  /* 0x00000016040c8981 */ /* 0x000e22000c1e1900 */
[----:B------:R-:W-:-:S04]  /*05b0*/  IADD3 R14, PT, PT, R0, -0x3, RZ ;  /* 0xfffffffd000e7810 */ /* 0x000fc80007ffe0ff */
[----:B------:R-:W-:-:S13]  /*05c0*/  ISETP.GE.AND P1, PT, R14, UR21, PT ;  /* 0x000000150e007c0c */ /* 0x000fda000bf26270 */
[----:B-1----:R-:W-:-:S04]  /*05d0*/  @!P1 IMAD.WIDE R6, R37, 0x4, R2 ;  /* 0x0000000425069825 */ /* 0x002fc800078e0202 */
[----:B0-----:R-:W-:Y:S02]  /*05e0*/  @!P0 FMUL R47, R12, R49 ;  /* 0x000000310c2f8220 */ /* 0x001fe40000400000 */
[----:B------:R-:W0:Y:S03]  /*05f0*/  @!P1 LDC R49, c[0x0][0x388] ;  /* 0x0000e200ff319b82 */ /* 0x000e260000000800 */
[----:B------:R1:W-:Y:S04]  /*0600*/  @!P0 STG.E desc[UR22][R4.64], R47 ;  /* 0x0000002f04008986 */ /* 0x0003e8000c101916 */
[----:B------:R-:W0:Y:S01]  /*0610*/  @!P1 LDG.E R12, desc[UR22][R6.64] ;  /* 0x00000016060c9981 */ /* 0x000e22000c1e1900 */
[----:B------:R-:W-:-:S05]  /*0620*/  VIADD R14, R0, 0xfffffffe ;  /* 0xfffffffe000e7836 */ /* 0x000fca0000000000 */
[----:B------:R-:W-:-:S13]  /*0630*/  ISETP.GE.AND P0, PT, R14, UR21, PT ;  /* 0x000000150e007c0c */ /* 0x000fda000bf06270 */
[----:B--2---:R-:W-:-:S04]  /*0640*/  @!P0 IMAD.WIDE R8, R35, 0x4, R2 ;  /* 0x0000000423088825 */ /* 0x004fc800078e0202 */
[----:B0-----:R-:W-:Y:S02]  /*0650*/  @!P1 FMUL R45, R12, R49 ;  /* 0x000000310c2d9220 */ /* 0x001fe40000400000 */
        /* <DEDUP_REMOVED lines=10> */
[----:B------:R-:W-:-:S13]  /*0700*/  ISETP.GE.AND P0, PT, R0, UR21, PT ;  /* 0x0000001500007c0c */ /* 0x000fda000bf06270 */
[----:B--2---:R-:W-:-:S04]  /*0710*/  @!P0 IMAD.WIDE R6, R31, 0x4, R2 ;  /* 0x000000041f068825 */ /* 0x004fc800078e0202 */
[----:B0-----:R-:W-:Y:S02]  /*0720*/  @!P1 FMUL R45, R12, R49 ;  /* 0x000000310c2d9220 */ /* 0x001fe40000400000 */
[----:B------:R-:W0:Y:S03]  /*0730*/  @!P0 LDC R49, c[0x0][0x388] ;  /* 0x0000e200ff318b82 */ /* 0x000e260000000800 */
[----:B------:R2:W-:Y:S04]  /*0740*/  @!P1 STG.E desc[UR22][R4.64], R45 ;  /* 0x0000002d04009986 */ /* 0x0005e8000c101916 */
[----:B------:R-:W0:Y:S01]  /*0750*/  @!P0 LDG.E R12, desc[UR22][R6.64] ;  /* 0x00000016060c8981 */ /* 0x000e22000c1e1900 */
[----:B------:R-:W-:-:S04]  /*0760*/  IADD3 R14, PT, PT, R0, 0x1, RZ ;  /* 0x00000001000e7810 */ /* 0x000fc80007ffe0ff */
[----:B------:R-:W-:-:S13]  /*0770*/  ISETP.GE.AND P1, PT, R14, UR21, PT ;  /* 0x000000150e007c0c */ /* 0x000fda000bf26270 */
[----:B-1----:R-:W-:-:S04]  /*0780*/  @!P1 IMAD.WIDE R8, R29, 0x4, R2 ;  /* 0x000000041d089825 */ /* 0x002fc800078e0202 */
[----:B0-----:R-:W-:Y:S02]  /*0790*/  @!P0 FMUL R47, R12, R49 ;  /* 0x000000310c2f8220 */ /* 0x001fe40000400000 */
[----:B------:R-:W0:Y:S03]  /*07a0*/  @!P1 LDC R49, c[0x0][0x388] ;  /* 0x0000e200ff319b82 */ /* 0x000e260000000800 */
[----:B------:R1:W-:Y:S04]  /*07b0*/  @!P0 STG.E desc[UR22][R6.64], R47 ;  /* 0x0000002f06008986 */ /* 0x0003e8000c101916 */
[----:B------:R-:W0:Y:S01]  /*07c0*/  @!P1 LDG.E R12, desc[UR22][R8.64] ;  /* 0x00000016080c9981 */ /* 0x000e22000c1e1900 */
[----:B------:R-:W-:-:S04]  /*07d0*/  IADD3 R14, PT, PT, R0, 0x2, RZ ;  /* 0x00000002000e7810 */ /* 0x000fc80007ffe0ff */
[----:B------:R-:W-:-:S13]  /*07e0*/  ISETP.GE.AND P0, PT, R14, UR21, PT ;  /* 0x000000150e007c0c */ /* 0x000fda000bf06270 */
[----:B--2---:R-:W-:-:S04]  /*07f0*/  @!P0 IMAD.WIDE R4, R27, 0x4, R2 ;  /* 0x000000041b048825 */ /* 0x004fc800078e0202 */
[----:B0-----:R-:W-:Y:S02]  /*0800*/  @!P1 FMUL R45, R12, R49 ;  /* 0x000000310c2d9220 */ /* 0x001fe40000400000 */
[----:B------:R-:W0:Y:S03]  /*0810*/  @!P0 LDC R49, c[0x0][0x388] ;  /* 0x0000e200ff318b82 */ /* 0x000e260000000800 */
[----:B------:R2:W-:Y:S04]  /*0820*/  @!P1 STG.E desc[UR22][R8.64], R45 ;  /* 0x0000002d08009986 */ /* 0x0005e8000c101916 */
[----:B------:R-:W0:Y:S01]  /*0830*/  @!P0 LDG.E R12, desc[UR22][R4.64] ;  /* 0x00000016040c8981 */ /* 0x000e22000c1e1900 */
[----:B------:R-:W-:-:S05]  /*0840*/  VIADD R14, R0, 0x3 ;  /* 0x00000003000e7836 */ /* 0x000fca0000000000 */
        /* <DEDUP_REMOVED lines=35> */
[----:B------:R-:W-:Y:S02]  /*0a80*/  ISETP.GE.AND P0, PT, R14, UR21, PT ;  /* 0x000000150e007c0c */ /* 0x000fe4000bf06270 */
[----:B------:R-:W3:Y:S11]  /*0a90*/  LDC R14, c[0x0][0x398] ;  /* 0x0000e600ff0e7b82 */ /* 0x000ef60000000800 */
[----:B--2---:R-:W-:-:S04]  /*0aa0*/  @!P0 IMAD.WIDE R4, R15, 0x4, R2 ;  /* 0x000000040f048825 */ /* 0x004fc800078e0202 */
[----:B0-----:R-:W-:Y:S02]  /*0ab0*/  @!P1 FMUL R45, R12, R49 ;  /* 0x000000310c2d9220 */ /* 0x001fe40000400000 */
[----:B------:R-:W1:Y:S03]  /*0ac0*/  @!P0 LDC R49, c[0x0][0x388] ;  /* 0x0000e200ff318b82 */ /* 0x000e660000000800 */
[----:B------:R0:W-:Y:S04]  /*0ad0*/  @!P1 STG.E desc[UR22][R8.64], R45 ;  /* 0x0000002d08009986 */ /* 0x0001e8000c101916 */
[----:B------:R-:W1:Y:S01]  /*0ae0*/  @!P0 LDG.E R12, desc[UR22][R4.64] ;  /* 0x00000016040c8981 */ /* 0x000e62000c1e1900 */
[----:B------:R-:W-:Y:S01]  /*0af0*/  UIADD3 UR5, UPT, UPT, UR5, 0x10, URZ ;  /* 0x0000001005057890 */ /* 0x000fe2000fffe0ff */
[C---:B---3--:R-:W-:Y:S01]  /*0b00*/  LEA R31, R14.reuse, R31, 0x4 ;  /* 0x0000001f0e1f7211 */ /* 0x048fe200078e20ff */
[C---:B------:R-:W-:Y:S01]  /*0b10*/  IMAD R17, R14.reuse, 0x10, R17 ;  /* 0x000000100e117824 */ /* 0x040fe200078e0211 */
[C---:B------:R-:W-:Y:S01]  /*0b20*/  LEA R15, R14.reuse, R15, 0x4 ;  /* 0x0000000f0e0f7211 */ /* 0x040fe200078e20ff */
[----:B------:R-:W-:Y:S01]  /*0b30*/  UISETP.NE.AND UP0, UPT, UR5, 0x4f, UPT ;  /* 0x0000004f0500788c */ /* 0x000fe2000bf05270 */
[C---:B------:R-:W-:Y:S01]  /*0b40*/  LEA R19, R14.reuse, R19, 0x4 ;  /* 0x000000130e137211 */ /* 0x040fe200078e20ff */
[C---:B------:R-:W-:Y:S01]  /*0b50*/  IMAD R25, R14.reuse, 0x10, R25 ;  /* 0x000000100e197824 */ /* 0x040fe200078e0219 */
[C---:B------:R-:W-:Y:S01]  /*0b60*/  LEA R21, R14.reuse, R21, 0x4 ;  /* 0x000000150e157211 */ /* 0x040fe200078e20ff */
[C---:B------:R-:W-:Y:S01]  /*0b70*/  IMAD R35, R14.reuse, 0x10, R35 ;  /* 0x000000100e237824 */ /* 0x040fe200078e0223 */
[C---:B------:R-:W-:Y:S01]  /*0b80*/  LEA R23, R14.reuse, R23, 0x4 ;  /* 0x000000170e177211 */ /* 0x040fe200078e20ff */
[C---:B------:R-:W-:Y:S01]  /*0b90*/  IMAD R43, R14.reuse, 0x10, R43 ;  /* 0x000000100e2b7824 */ /* 0x040fe200078e022b */
[----:B------:R-:W-:-:S02]  /*0ba0*/  LEA R27, R14, R27, 0x4 ;  /* 0x0000001b0e1b7211 */ /* 0x000fc400078e20ff */
[C---:B------:R-:W-:Y:S02]  /*0bb0*/  LEA R29, R14.reuse, R29, 0x4 ;  /* 0x0000001d0e1d7211 */ /* 0x040fe400078e20ff */
[C---:B------:R-:W-:Y:S02]  /*0bc0*/  LEA R33, R14.reuse, R33, 0x4 ;  /* 0x000000210e217211 */ /* 0x040fe400078e20ff */
[C---:B------:R-:W-:Y:S02]  /*0bd0*/  LEA R37, R14.reuse, R37, 0x4 ;  /* 0x000000250e257211 */ /* 0x040fe400078e20ff */
[C---:B------:R-:W-:Y:S02]  /*0be0*/  LEA R39, R14.reuse, R39, 0x4 ;  /* 0x000000270e277211 */ /* 0x040fe400078e20ff */
[C---:B------:R-:W-:Y:S02]  /*0bf0*/  LEA R41, R14.reuse, R41, 0x4 ;  /* 0x000000290e297211 */ /* 0x040fe400078e20ff */
[----:B------:R-:W-:-:S02]  /*0c00*/  LEA R13, R14, R13, 0x4 ;  /* 0x0000000d0e0d7211 */ /* 0x000fc400078e20ff */
[----:B------:R-:W-:Y:S01]  /*0c10*/  IADD3 R0, PT, PT, R0, 0x10, RZ ;  /* 0x0000001000007810 */ /* 0x000fe20007ffe0ff */
[----:B-1----:R-:W-:-:S05]  /*0c20*/  @!P0 FMUL R7, R12, R49 ;  /* 0x000000310c078220 */ /* 0x002fca0000400000 */
[----:B------:R0:W-:Y:S01]  /*0c30*/  @!P0 STG.E desc[UR22][R4.64], R7 ;  /* 0x0000000704008986 */ /* 0x0001e2000c101916 */
[----:B------:R-:W-:Y:S05]  /*0c40*/  BRA.U UP0, `(.L_x_3) ;  /* 0xfffffff500f07547 */ /* 0x000fea000b83ffff */
.L_x_2:
[----:B------:R-:W-:Y:S05]  /*0c50*/  BSYNC.RECONVERGENT B0 ;  /* 0x0000000000007941 */ /* 0x000fea0003800200 */
.L_x_1:
[----:B------:R-:W-:Y:S01]  /*0c60*/  UIADD3 UR4, UPT, UPT, UR4, 0x1, URZ ;  /* 0x0000000104047890 */ /* 0x000fe2000fffe0ff */
[----:B------:R-:W-:-:S03]  /*0c70*/  IADD3 R10, PT, PT, R10, 0x1, RZ ;  /* 0x000000010a0a7810 */ /* 0x000fc60007ffe0ff */
[----:B------:R-:W-:-:S09]  /*0c80*/  UISETP.NE.AND UP0, UPT, UR4, 0x40, UPT ;  /* 0x000000400400788c */ /* 0x000fd2000bf05270 */
[----:B------:R-:W-:Y:S05]  /*0c90*/  BRA.U UP0, `(.L_x_4) ;  /* 0xfffffff5003c7547 */ /* 0x000fea000b83ffff */
[----:B------:R-:W-:Y:S05]  /*0ca0*/  EXIT ;  /* 0x000000000000794d */ /* 0x000fea0003800000 */
.L_x_0:
[----:B------:R-:W0:Y:S01]  /*0cb0*/  LDC.64 R122, c[0x0][0x390] ;  /* 0x0000e400ff7a7b82 */ /* 0x000e220000000a00 */
[----:B------:R-:W1:Y:S01]  /*0cc0*/  LDCU.64 UR4, c[0x0][0x390] ;  /* 0x00007200ff0477ac */ /* 0x000e620008000a00 */
[C---:B------:R-:W-:Y:S01]  /*0cd0*/  SHF.L.U64.HI R3, R0.reuse, 0x2, R5 ;  /* 0x0000000200037819 */ /* 0x040fe20000010205 */
[----:B------:R-:W-:Y:S02]  /*0ce0*/  IMAD.SHL.U32 R2, R0, 0x4, RZ ;  /* 0x0000000400027824 */ /* 0x000fe400078e00ff */
[----:B------:R-:W-:Y:S02]  /*0cf0*/  HFMA2 R127, -RZ, RZ, 0, 0 ;  /* 0x00000000ff7f7431 */ /* 0x000fe400000001ff */
[----:B------:R-:W-:-:S04]  /*0d00*/  IMAD.WIDE R8, R4, 0x4, R2 ;  /* 0x0000000404087825 */ /* 0x000fc800078e0202 */
[----:B------:R-:W-:Y:S01]  /*0d10*/  IMAD.WIDE R6, R4, 0x8, R2 ;  /* 0x0000000804067825 */ /* 0x000fe200078e0202 */
[----:B-1----:R-:W-:Y:S02]  /*0d20*/  IADD3 R2, P0, PT, R8, UR4, RZ ;  /* 0x0000000408027c10 */ /* 0x002fe4000ff1e0ff */
[----:B------:R-:W-:Y:S01]  /*0d30*/  IADD3 R6, P1, PT, R6, UR4, RZ ;  /* 0x0000000406067c10 */ /* 0x000fe2000ff3e0ff */
[----:B------:R-:W1:Y:S01]  /*0d40*/  LDCU UR4, c[0x0][0x388] ;  /* 0x00007100ff0477ac */ /* 0x000e620008000800 */
[----:B------:R-:W-:Y:S01]  /*0d50*/  IADD3.X R3, PT, PT, R9, UR5, RZ, P0, !PT ;  /* 0x0000000509037c10 */ /* 0x000fe200087fe4ff */
[----:B0-----:R-:W-:Y:S01]  /*0d60*/  IMAD.WIDE R8, R4, 0xc, R122 ;  /* 0x0000000c04087825 */ /* 0x001fe200078e027a */
[----:B------:R-:W-:-:S03]  /*0d70*/  IADD3.X R7, PT, PT, R7, UR5, RZ, P1, !PT ;  /* 0x0000000507077c10 */ /* 0x000fc60008ffe4ff */
[----:B------:R-:W-:-:S04]  /*0d80*/  IMAD.WIDE R10, R4, 0x14, R122 ;  /* 0x00000014040a7825 */ /* 0x000fc800078e027a */
        /* <DEDUP_REMOVED lines=55> */
[----:B------:R-:W-:Y:S01]  /*1100*/  IMAD.WIDE R122, R4, 0xfc, R122 ;  /* 0x000000fc047a7825 */ /* 0x000fe200078e027a */
[----:B-1----:R-:W-:-:S07]  /*1110*/  MOV R4, RZ ;  /* 0x000000ff00047202 */ /* 0x002fce0000000f00 */
.L_x_5:
[----:B-1----:R-:W0:Y:S02]  /*1120*/  LDC.64 R132, c[0x0][0x390] ;  /* 0x0000e400ff847b82 */ /* 0x002e240000000a00 */
[----:B0-----:R-:W-:-:S04]  /*1130*/  LEA R132, P0, R0, R132, 0x2 ;  /* 0x0000008400847211 */ /* 0x001fc800078010ff */
[----:B------:R-:W-:-:S03]  /*1140*/  LEA.HI.X R133, R0, R133, R5, 0x2, P0 ;  /* 0x0000008500857211 */ /* 0x000fc600000f1405 */
[----:B------:R-:W-:-:S05]  /*1150*/  IMAD.WIDE R132, R127, 0x4, R132 ;  /* 0x000000047f847825 */ /* 0x000fca00078e0284 */
[----:B------:R-:W2:Y:S02]  /*1160*/  LDG.E R124, desc[UR22][R132.64] ;  /* 0x00000016847c7981 */ /* 0x000ea4000c1e1900 */
[----:B--2---:R-:W-:Y:S01]  /*1170*/  FMUL R139, R124, UR4 ;  /* 0x000000047c8b7c20 */ /* 0x004fe20008400000 */
[----:B------:R-:W-:-:S04]  /*1180*/  IMAD.WIDE R124, R127, 0x4, R2 ;  /* 0x000000047f7c7825 */ /* 0x000fc800078e0202 */
[----:B------:R0:W-:Y:S04]  /*1190*/  STG.E desc[UR22][R132.64], R139 ;  /* 0x0000008b84007986 */ /* 0x0001e8000c101916 */
[----:B------:R-:W2:Y:S01]  /*11a0*/  LDG.E R126, desc[UR22][R124.64] ;  /* 0x000000167c7e7981 */ /* 0x000ea2000c1e1900 */
[----:B------:R-:W-:Y:S01]  /*11b0*/  IMAD.WIDE R134, R127, 0x4, R6 ;  /* 0x000000047f867825 */ /* 0x000fe200078e0206 */
[----:B------:R-:W-:Y:S01]  /*11c0*/  IADD3 R129, P0, PT, R0, R127, RZ ;  /* 0x0000007f00817210 */ /* 0x000fe20007f1e0ff */
[----:B0-----:R-:W0:Y:S02]  /*11d0*/  LDC.64 R132, c[0x0][0x390] ;  /* 0x0000e400ff847b82 */ /* 0x001e240000000a00 */
[----:B--2---:R-:W-:-:S05]  /*11e0*/  FMUL R141, R126, UR4 ;  /* 0x000000047e8d7c20 */ /* 0x004fca0008400000 */
[----:B------:R1:W-:Y:S04]  /*11f0*/  STG.E desc[UR22][R124.64], R141 ;  /* 0x0000008d7c007986 */ /* 0x0003e8000c101916 */
[----:B------:R-:W2:Y:S01]  /*1200*/  LDG.E R126, desc[UR22][R134.64] ;  /* 0x00000016867e7981 */ /* 0x000ea2000c1e1900 */
[----:B------:R-:W-:Y:S02]  /*1210*/  LEA.HI.X.SX32 R128, R127, R5, 0x1, P0 ;  /* 0x000000057f807211 */ /* 0x000fe400000f0eff */
[C---:B------:R-:W-:Y:S02]  /*1220*/  SHF.L.U32 R131, R129.reuse, 0x2, RZ ;  /* 0x0000000281837819 */ /* 0x040fe400000006ff */
[----:B------:R-:W-:Y:S02]  /*1230*/  SHF.L.U64.HI R129, R129, 0x2, R128 ;  /* 0x0000000281817819 */ /* 0x000fe40000010280 */
[----:B------:R-:W-:Y:S01]  /*1240*/  IADD3 R136, P0, PT, R8, R131, RZ ;  /* 0x0000008308887210 */ /* 0x000fe20007f1e0ff */
[----:B-1----:R-:W0:Y:S04]  /*1250*/  LDC.64 R124, c[0x0][0x398] ;  /* 0x0000e600ff7c7b82 */ /* 0x002e280000000a00 */
[----:B------:R-:W-:-:S02]  /*1260*/  IMAD.X R137, R9, 0x1, R129, P0 ;  /* 0x0000000109897824 */ /* 0x000fc400000e0681 */
[----:B--2---:R-:W-:-:S05]  /*1270*/  FMUL R143, R126, UR4 ;  /* 0x000000047e8f7c20 */ /* 0x004fca0008400000 */
[----:B------:R1:W-:Y:S04]  /*1280*/  STG.E desc[UR22][R134.64], R143 ;  /* 0x0000008f86007986 */ /* 0x0003e8000c101916 */
[----:B------:R-:W2:Y:S01]  /*1290*/  LDG.E R126, desc[UR22][R136.64] ;  /* 0x00000016887e7981 */ /* 0x000ea2000c1e1900 */
[----:B0-----:R-:W-:-:S03]  /*12a0*/  IMAD.WIDE R138, R124, 0x10, R132 ;  /* 0x000000107c8a7825 */ /* 0x001fc600078e0284 */
[----:B------:R-:W-:-:S04]  /*12b0*/  IADD3 R138, P0, PT, R138, R131, RZ ;  /* 0x000000838a8a7210 */ /* 0x000fc80007f1e0ff */
[----:B------:R-:W-:Y:S01]  /*12c0*/  IADD3.X R139, PT, PT, R139, R129, RZ, P0, !PT ;  /* 0x000000818b8b7210 */ /* 0x000fe200007fe4ff */
[----:B--2---:R-:W-:-:S05]  /*12d0*/  FMUL R145, R126, UR4 ;  /* 0x000000047e917c20 */ /* 0x004fca0008400000 */
[----:B------:R0:W-:Y:S04]  /*12e0*/  STG.E desc[UR22][R136.64], R145 ;  /* 0x0000009188007986 */ /* 0x0001e8000c101916 */
[----:B------:R-:W2:Y:S01]  /*12f0*/  LDG.E R126, desc[UR22][R138.64] ;  /* 0x000000168a7e7981 */ /* 0x000ea2000c1e1900 */
[----:B------:R-:W-:-:S04]  /*1300*/  IADD3 R128, P0, PT, R0, R127, RZ ;  /* 0x0000007f00807210 */ /* 0x000fc80007f1e0ff */
[----:B-1----:R-:W-:Y:S02]  /*1310*/  LEA.HI.X.SX32 R135, R127, R5, 0x1, P0 ;  /* 0x000000057f877211 */ /* 0x002fe400000f0eff */
[C---:B------:R-:W-:Y:S02]  /*1320*/  SHF.L.U32 R143, R128.reuse, 0x2, RZ ;  /* 0x00000002808f7819 */ /* 0x040fe400000006ff */
[----:B------:R-:W-:Y:S02]  /*1330*/  SHF.L.U64.HI R135, R128, 0x2, R135 ;  /* 0x0000000280877819 */ /* 0x000fe40000010287 */
[----:B------:R-:W-:-:S04]  /*1340*/  IADD3 R140, P0, PT, R10, R143, RZ ;  /* 0x0000008f0a8c7210 */ /* 0x000fc80007f1e0ff */
[----:B------:R-:W-:Y:S01]  /*1350*/  IADD3.X R141, PT, PT, R11, R135, RZ, P0, !PT ;  /* 0x000000870b8d7210 */ /* 0x000fe200007fe4ff */
[----:B--2---:R-:W-:-:S05]  /*1360*/  FMUL R147, R126, UR4 ;  /* 0x000000047e937c20 */ /* 0x004fca0008400000 */
[----:B------:R1:W-:Y:S04]  /*1370*/  STG.E desc[UR22][R138.64], R147 ;  /* 0x000000938a007986 */ /* 0x0003e8000c101916 */
[----:B------:R-:W0:Y:S01]  /*1380*/  LDG.E R126, desc[UR22][R140.64] ;  /* 0x000000168c7e7981 */ /* 0x000e22000c1e1900 */
[----:B------:R-:W-:-:S05]  /*1390*/  IADD3 R142, P0, PT, R12, R143, RZ ;  /* 0x0000008f0c8e7210 */ /* 0x000fca0007f1e0ff */
[----:B------:R-:W-:Y:S02]  /*13a0*/  IMAD.X R143, R13, 0x1, R135, P0 ;  /* 0x000000010d8f7824 */ /* 0x000fe400000e0687 */
[----:B0-----:R-:W-:-:S05]  /*13b0*/  FMUL R145, R126, UR4 ;  /* 0x000000047e917c20 */ /* 0x001fca0008400000 */
[----:B------:R0:W-:Y:S04]  /*13c0*/  STG.E desc[UR22][R140.64], R145 ;  /* 0x000000918c007986 */ /* 0x0001e8000c101916 */
[----:B------:R-:W2:Y:S01]  /*13d0*/  LDG.E R126, desc[UR22][R142.64] ;  /* 0x000000168e7e7981 */ /* 0x000ea2000c1e1900 */
[----:B------:R-:W-:-:S04]  /*13e0*/  IADD3 R134, P0, PT, R14, R131, RZ ;  /* 0x000000830e867210 */ /* 0x000fc80007f1e0ff */
[----:B------:R-:W-:Y:S01]  /*13f0*/  IADD3.X R135, PT, PT, R15, R129, RZ, P0, !PT ;  /* 0x000000810f877210 */ /* 0x000fe200007fe4ff */
[----:B--2---:R-:W-:-:S05]  /*1400*/  FMUL R149, R126, UR4 ;  /* 0x000000047e957c20 */ /* 0x004fca0008400000 */
[----:B------:R2:W-:Y:S04]  /*1410*/  STG.E desc[UR22][R142.64], R149 ;  /* 0x000000958e007986 */ /* 0x0005e8000c101916 */
[----:B------:R-:W1:Y:S01]  /*1420*/  LDG.E R126, desc[UR22][R134.64] ;  /* 0x00000016867e7981 */ /* 0x000e62000c1e1900 */
[----:B------:R-:W-:-:S04]  /*1430*/  IADD3 R136, P0, PT, R16, R131, RZ ;  /* 0x0000008310887210 */ /* 0x000fc80007f1e0ff */
[----:B------:R-:W-:Y:S01]  /*1440*/  IADD3.X R137, PT, PT, R17, R129, RZ, P0, !PT ;  /* 0x0000008111897210 */ /* 0x000fe200007fe4ff */
[----:B-1----:R-:W-:-:S05]  /*1450*/  FMUL R147, R126, UR4 ;  /* 0x000000047e937c20 */ /* 0x002fca0008400000 */
[----:B------:R1:W-:Y:S04]  /*1460*/  STG.E desc[UR22][R134.64], R147 ;  /* 0x0000009386007986 */ /* 0x0003e8000c101916 */
[----:B------:R-:W0:Y:S01]  /*1470*/  LDG.E R126, desc[UR22][R136.64] ;  /* 0x00000016887e7981 */ /* 0x000e22000c1e1900 */
[----:B------:R-:W-:-:S04]  /*1480*/  IADD3 R138, P0, PT, R18, R131, RZ ;  /* 0x00000083128a7210 */ /* 0x000fc80007f1e0ff */
[----:B------:R-:W-:Y:S01]  /*1490*/  IADD3.X R139, PT, PT, R19, R129, RZ, P0, !PT ;  /* 0x00000081138b7210 */ /* 0x000fe200007fe4ff */
[----:B0-----:R-:W-:-:S05]  /*14a0*/  FMUL R145, R126, UR4 ;  /* 0x000000047e917c20 */ /* 0x001fca0008400000 */
[----:B------:R-:W-:Y:S04]  /*14b0*/  STG.E desc[UR22][R136.64], R145 ;  /* 0x0000009188007986 */ /* 0x000fe8000c101916 */
[----:B------:R-:W2:Y:S01]  /*14c0*/  LDG.E R126, desc[UR22][R138.64] ;  /* 0x000000168a7e7981 */ /* 0x000ea2000c1e1900 */
[----:B------:R-:W-:-:S05]  /*14d0*/  IADD3 R140, P0, PT, R20, R131, RZ ;  /* 0x00000083148c7210 */ /* 0x000fca0007f1e0ff */
[----:B------:R-:W-:Y:S02]  /*14e0*/  IMAD.X R141, R21, 0x1, R129, P0 ;  /* 0x00000001158d7824 */ /* 0x000fe400000e0681 */
[----:B--2---:R-:W-:-:S05]  /*14f0*/  FMUL R143, R126, UR4 ;  /* 0x000000047e8f7c20 */ /* 0x004fca0008400000 */
[----:B------:R0:W-:Y:S04]  /*1500*/  STG.E desc[UR22][R138.64], R143 ;  /* 0x0000008f8a007986 */ /* 0x0001e8000c101916 */
[----:B------:R-:W2:Y:S01]  /*1510*/  LDG.E R126, desc[UR22][R140.64] ;  /* 0x000000168c7e7981 */ /* 0x000ea2000c1e1900 */
[----:B-1----:R-:W-:-:S03]  /*1520*/  IMAD.WIDE R134, R124, 0x2c, R132 ;  /* 0x0000002c7c867825 */ /* 0x002fc600078e0284 */
[----:B------:R-:W-:-:S04]  /*1530*/  IADD3 R134, P0, PT, R134, R131, RZ ;  /* 0x0000008386867210 */ /* 0x000fc80007f1e0ff */
[----:B------:R-:W-:Y:S01]  /*1540*/  IADD3.X R135, PT, PT, R135, R129, RZ, P0, !PT ;  /* 0x0000008187877210 */ /* 0x000fe200007fe4ff */
[----:B--2---:R-:W-:-:S05]  /*1550*/  FMUL R147, R126, UR4 ;  /* 0x000000047e937c20 */ /* 0x004fca0008400000 */
[----:B------:R1:W-:Y:S04]  /*1560*/  STG.E desc[UR22][R140.64], R147 ;  /* 0x000000938c007986 */ /* 0x0003e8000c101916 */
[----:B------:R-:W0:Y:S01]  /*1570*/  LDG.E R126, desc[UR22][R134.64] ;  /* 0x00000016867e7981 */ /* 0x000e22000c1e1900 */
[----:B------:R-:W-:-:S03]  /*1580*/  IMAD.WIDE R132, R124, 0x30, R132 ;  /* 0x000000307c847825 */ /* 0x000fc600078e0284 */
[----:B------:R-:W-:-:S04]  /*1590*/  IADD3 R132, P0, PT, R132, R131, RZ ;  /* 0x0000008384847210 */ /* 0x000fc80007f1e0ff */
[----:B------:R-:W-:Y:S01]  /*15a0*/  IADD3.X R133, PT, PT, R133, R129, RZ, P0, !PT ;  /* 0x0000008185857210 */ /* 0x000fe200007fe4ff */
        /* <DEDUP_REMOVED lines=8> */
[----:B------:R-:W-:-:S05]  /*1630*/  IADD3 R138, P0, PT, R24, R131, RZ ;  /* 0x00000083188a7210 */ /* 0x000fca0007f1e0ff */
[----:B------:R-:W-:Y:S02]  /*1640*/  IMAD.X R139, R25, 0x1, R129, P0 ;  /* 0x00000001198b7824 */ /* 0x000fe400000e0681 */
[----:B-1----:R-:W-:-:S05]  /*1650*/  FMUL R141, R124, UR4 ;  /* 0x000000047c8d7c20 */ /* 0x002fca0008400000 */
[----:B------:R1:W-:Y:S04]  /*1660*/  STG.E desc[UR22][R136.64], R141 ;  /* 0x0000008d88007986 */ /* 0x0003e8000c101916 */
[----:B------:R-:W3:Y:S01]  /*1670*/  LDG.E R124, desc[UR22][R138.64] ;  /* 0x000000168a7c7981 */ /* 0x000ee2000c1e1900 */
[----:B0-----:R-:W-:-:S04]  /*1680*/  IADD3 R134, P0, PT, R26, R131, RZ ;  /* 0x000000831a867210 */ /* 0x001fc80007f1e0ff */
[----:B------:R-:W-:Y:S01]  /*1690*/  IADD3.X R135, PT, PT, R27, R129, RZ, P0, !PT ;  /* 0x000000811b877210 */ /* 0x000fe200007fe4ff */
[----:B---3--:R-:W-:-:S05]  /*16a0*/  FMUL R143, R124, UR4 ;  /* 0x000000047c8f7c20 */ /* 0x008fca0008400000 */
[----:B------:R0:W-:Y:S04]  /*16b0*/  STG.E desc[UR22][R138.64], R143 ;  /* 0x0000008f8a007986 */ /* 0x0001e8000c101916 */
[----:B------:R-:W3:Y:S01]  /*16c0*/  LDG.E R124, desc[UR22][R134.64] ;  /* 0x00000016867c7981 */ /* 0x000ee2000c1e1900 */
[----:B--2---:R-:W-:-:S04]  /*16d0*/  IADD3 R132, P0, PT, R28, R131, RZ ;  /* 0x000000831c847210 */ /* 0x004fc80007f1e0ff */
[----:B------:R-:W-:Y:S01]  /*16e0*/  IADD3.X R133, PT, PT, R29, R129, RZ, P0, !PT ;  /* 0x000000811d857210 */ /* 0x000fe200007fe4ff */
[----:B---3--:R-:W-:-:S05]  /*16f0*/  FMUL R145, R124, UR4 ;  /* 0x000000047c917c20 */ /* 0x008fca0008400000 */
[----:B------:R2:W-:Y:S04]  /*1700*/  STG.E desc[UR22][R134.64], R145 ;  /* 0x0000009186007986 */ /* 0x0005e8000c101916 */
[----:B------:R-:W3:Y:S01]  /*1710*/  LDG.E R124, desc[UR22][R132.64] ;  /* 0x00000016847c7981 */ /* 0x000ee2000c1e1900 */
[----:B-1----:R-:W-:-:S04]  /*1720*/  IADD3 R136, P0, PT, R30, R131, RZ ;  /* 0x000000831e887210 */ /* 0x002fc80007f1e0ff */
[----:B------:R-:W-:Y:S01]  /*1730*/  IADD3.X R137, PT, PT, R31, R129, RZ, P0, !PT ;  /* 0x000000811f897210 */ /* 0x000fe200007fe4ff */
[----:B---3--:R-:W-:-:S05]  /*1740*/  FMUL R141, R124, UR4 ;  /* 0x000000047c8d7c20 */ /* 0x008fca0008400000 */
[----:B------:R1:W-:Y:S04]  /*1750*/  STG.E desc[UR22][R132.64], R141 ;  /* 0x0000008d84007986 */ /* 0x0003e8000c101916 */
[----:B------:R-:W3:Y:S01]  /*1760*/  LDG.E R124, desc[UR22][R136.64] ;  /* 0x00000016887c7981 */ /* 0x000ee2000c1e1900 */
[----:B0-----:R-:W-:-:S05]  /*1770*/  IADD3 R138, P0, PT, R32, R131, RZ ;  /* 0x00000083208a7210 */ /* 0x001fca0007f1e0ff */
[----:B------:R-:W-:Y:S02]  /*1780*/  IMAD.X R139, R33, 0x1, R129, P0 ;  /* 0x00000001218b7824 */ /* 0x000fe400000e0681 */
        /* <DEDUP_REMOVED lines=13> */
[----:B0-----:R-:W-:-:S04]  /*1860*/  IADD3 R136, P0, PT, R38, R131, RZ ;  /* 0x0000008326887210 */ /* 0x001fc80007f1e0ff */
[----:B------:R-:W-:Y:S01]  /*1870*/  IADD3.X R137, PT, PT, R39, R129, RZ, P0, !PT ;  /* 0x0000008127897210 */ /* 0x000fe200007fe4ff */
[----:B---3--:R-:W-:-:S05]  /*1880*/  FMUL R143, R124, UR4 ;  /* 0x000000047c8f7c20 */ /* 0x008fca0008400000 */
[----:B------:R0:W-:Y:S04]  /*1890*/  STG.E desc[UR22][R132.64], R143 ;  /* 0x0000008f84007986 */ /* 0x0001e8000c101916 */
[----:B------:R-:W3:Y:S01]  /*18a0*/  LDG.E R124, desc[UR22][R136.64] ;  /* 0x00000016887c7981 */ /* 0x000ee2000c1e1900 */
[----:B--2---:R-:W-:-:S05]  /*18b0*/  IADD3 R138, P0, PT, R40, R131, RZ ;  /* 0x00000083288a7210 */ /* 0x004fca0007f1e0ff */
[----:B------:R-:W-:Y:S02]  /*18c0*/  IMAD.X R139, R41, 0x1, R129, P0 ;  /* 0x00000001298b7824 */ /* 0x000fe400000e0681 */
        /* <DEDUP_REMOVED lines=18> */
[----:B-1----:R-:W-:-:S05]  /*19f0*/  IADD3 R138, P0, PT, R48, R131, RZ ;  /* 0x00000083308a7210 */ /* 0x002fca0007f1e0ff */
[----:B------:R-:W-:Y:S02]  /*1a00*/  IMAD.X R139, R49, 0x1, R129, P0 ;  /* 0x00000001318b7824 */ /* 0x000fe400000e0681 */
        /* <DEDUP_REMOVED lines=171> */
[----:B------:R-:W-:Y:S04]  /*24c0*/  STG.E desc[UR22][R134.64], R143 ;  /* 0x0000008f86007986 */ /* 0x000fe8000c101916 */
[----:B------:R-:W3:Y:S01]  /*24d0*/  LDG.E R124, desc[UR22][R132.64] ;  /* 0x00000016847c7981 */ /* 0x000ee2000c1e1900 */
[----:B--2---:R-:W-:-:S05]  /*24e0*/  IADD3 R136, P0, PT, R118, R131, RZ ;  /* 0x0000008376887210 */ /* 0x004fca0007f1e0ff */
[----:B------:R-:W-:Y:S02]  /*24f0*/  IMAD.X R137, R119, 0x1, R129, P0 ;  /* 0x0000000177897824 */ /* 0x000fe400000e0681 */
[----:B---3--:R-:W-:-:S05]  /*2500*/  FMUL R145, R124, UR4 ;  /* 0x000000047c917c20 */ /* 0x008fca0008400000 */
[----:B------:R0:W-:Y:S04]  /*2510*/  STG.E desc[UR22][R132.64], R145 ;  /* 0x0000009184007986 */ /* 0x0001e8000c101916 */
[----:B------:R-:W2:Y:S01]  /*2520*/  LDG.E R124, desc[UR22][R136.64] ;  /* 0x00000016887c7981 */ /* 0x000ea2000c1e1900 */
[----:B-1----:R-:W-:-:S04]  /*2530*/  IADD3 R138, P0, PT, R120, R131, RZ ;  /* 0x00000083788a7210 */ /* 0x002fc80007f1e0ff */
[----:B------:R-:W-:Y:S01]  /*2540*/  IADD3.X R139, PT, PT, R121, R129, RZ, P0, !PT ;  /* 0x00000081798b7210 */ /* 0x000fe200007fe4ff */
[----:B--2---:R-:W-:-:S05]  /*2550*/  FMUL R141, R124, UR4 ;  /* 0x000000047c8d7c20 */ /* 0x004fca0008400000 */
[----:B------:R1:W-:Y:S04]  /*2560*/  STG.E desc[UR22][R136.64], R141 ;  /* 0x0000008d88007986 */ /* 0x0003e8000c101916 */
[----:B------:R-:W2:Y:S01]  /*2570*/  LDG.E R124, desc[UR22][R138.64] ;  /* 0x000000168a7c7981 */ /* 0x000ea2000c1e1900 */
[----:B------:R-:W-:-:S04]  /*2580*/  IADD3 R128, P0, PT, R122, R131, RZ ;  /* 0x000000837a807210 */ /* 0x000fc80007f1e0ff */
[----:B------:R-:W-:Y:S01]  /*2590*/  IADD3.X R129, PT, PT, R123, R129, RZ, P0, !PT ;  /* 0x000000817b817210 */ /* 0x000fe200007fe4ff */
[----:B--2---:R-:W-:-:S05]  /*25a0*/  FMUL R131, R124, UR4 ;  /* 0x000000047c837c20 */ /* 0x004fca0008400000 */
[----:B------:R1:W-:Y:S04]  /*25b0*/  STG.E desc[UR22][R138.64], R131 ;  /* 0x000000838a007986 */ /* 0x0003e8000c101916 */
[----:B------:R-:W0:Y:S01]  /*25c0*/  LDG.E R124, desc[UR22][R128.64] ;  /* 0x00000016807c7981 */ /* 0x000e22000c1e1900 */
[----:B------:R-:W-:Y:S02]  /*25d0*/  IADD3 R4, PT, PT, R4, 0x1, RZ ;  /* 0x0000000104047810 */ /* 0x000fe40007ffe0ff */
[----:B------:R-:W-:Y:S02]  /*25e0*/  IADD3 R127, PT, PT, R127, R125, RZ ;  /* 0x0000007d7f7f7210 */ /* 0x000fe40007ffe0ff */
[----:B------:R-:W-:Y:S01]  /*25f0*/  ISETP.NE.AND P0, PT, R4, 0x40, PT ;  /* 0x000000400400780c */ /* 0x000fe20003f05270 */
[----:B0-----:R-:W-:-:S05]  /*2600*/  FMUL R133, R124, UR4 ;  /* 0x000000047c857c20 */ /* 0x001fca0008400000 */
[----:B------:R1:W-:Y:S07]  /*2610*/  STG.E desc[UR22][R128.64], R133 ;  /* 0x0000008580007986 */ /* 0x0003ee000c101916 */
[----:B------:R-:W-:Y:S05]  /*2620*/  @!P0 EXIT ;  /* 0x000000000000894d */ /* 0x000fea0003800000 */
[----:B------:R-:W-:Y:S05]  /*2630*/  BRA `(.L_x_5) ;  /* 0xffffffe800b87947 */ /* 0x000fea000383ffff */
.L_x_6:
[----:B------:R-:W-:-:S00]  /*2640*/  BRA `(.L_x_6) ;  /* 0xfffffffc00fc7947 */ /* 0x000fc0000383ffff */
[----:B------:R-:W-:-:S00]  /*2650*/  NOP ;  /* 0x0000000000007918 */ /* 0x000fc00000000000 */
        /* <DEDUP_REMOVED lines=10> */
.L_x_29:


//--------------------- .text._Z27k_gemm_f32_nonblockmultipleiiifPKfiiS0_iiPfii --------------------------
	.section	.text._Z27k_gemm_f32_nonblockmultipleiiifPKfiiS0_iiPfii,"ax",@progbits
	.align	128
        .global         _Z27k_gemm_f32_nonblockmultipleiiifPKfiiS0_iiPfii
        .type           _Z27k_gemm_f32_nonblockmultipleiiifPKfiiS0_iiPfii,@function
        .size           _Z27k_gemm_f32_nonblockmultipleiiifPKfiiS0_iiPfii,(.L_x_30 - _Z27k_gemm_f32_nonblockmultipleiiifPKfiiS0_iiPfii)
        .other          _Z27k_gemm_f32_nonblockmultipleiiifPKfiiS0_iiPfii,@"STO_CUDA_ENTRY STV_DEFAULT"
_Z27k_gemm_f32_nonblockmultipleiiifPKfiiS0_iiPfii:
.text._Z27k_gemm_f32_nonblockmultipleiiifPKfiiS0_iiPfii:
[----:B------:R-:W0:Y:S01]  /*0000*/  LDC R1, c[0x0][0x37c] ;  /* 0x0000df00ff017b82 */ /* 0x000e220000000800 */
[----:B------:R-:W1:Y:S07]  /*0010*/  S2R R20, SR_TID.X ;  /* 0x0000000000147919 */ /* 0x000e6e0000002100 */
[----:B------:R-:W2:Y:S01]  /*0020*/  LDC R23, c[0x0][0x388] ;  /* 0x0000e200ff177b82 */ /* 0x000ea20000000800 */
[----:B------:R-:W3:Y:S01]  /*0030*/  LDCU UR5, c[0x0][0x3a8] ;  /* 0x00007500ff0577ac */ /* 0x000ee20008000800 */
[----:B0-----:R-:W-:Y:S01]  /*0040*/  IADD3 R1, PT, PT, R1, -0x40, RZ ;  /* 0xffffffc001017810 */ /* 0x001fe20007ffe0ff */
[----:B------:R-:W1:Y:S01]  /*0050*/  S2R R21, SR_TID.Y ;  /* 0x0000000000157919 */ /* 0x000e620000002200 */
[----:B------:R-:W-:Y:S01]  /*0060*/  PRMT R24, RZ, 0x7610, R24 ;  /* 0x00007610ff187816 */ /* 0x000fe20000000018 */
[----:B------:R-:W0:Y:S01]  /*0070*/  LDCU.64 UR8, c[0x0][0x358] ;  /* 0x00006b00ff0877ac */ /* 0x000e220008000a00 */
[----:B------:R-:W-:Y:S01]  /*0080*/  MOV R0, R1 ;  /* 0x0000000100007202 */ /* 0x000fe20000000f00 */
[----:B------:R4:W-:Y:S01]  /*0090*/  STL.128 [R1], RZ ;  /* 0x000000ff01007387 */ /* 0x0009e20000100c00 */
[----:B------:R-:W5:Y:S01]  /*00a0*/  S2UR UR4, SR_CTAID.X ;  /* 0x00000000000479c3 */ /* 0x000f620000002500 */
[----:B------:R-:W-:-:S02]  /*00b0*/  CS2R R18, SRZ ;  /* 0x0000000000127805 */ /* 0x000fc4000001ff00 */
[----:B------:R-:W-:Y:S01]  /*00c0*/  CS2R R16, SRZ ;  /* 0x0000000000107805 */ /* 0x000fe2000001ff00 */
[----:B------:R4:W-:Y:S01]  /*00d0*/  STL.128 [R1+0x10], RZ ;  /* 0x000010ff01007387 */ /* 0x0009e20000100c00 */
[----:B------:R-:W-:Y:S02]  /*00e0*/  CS2R R14, SRZ ;  /* 0x00000000000e7805 */ /* 0x000fe4000001ff00 */
[----:B------:R-:W-:Y:S02]  /*00f0*/  CS2R R12, SRZ ;  /* 0x00000000000c7805 */ /* 0x000fe4000001ff00 */
[----:B------:R-:W-:Y:S01]  /*0100*/  CS2R R10, SRZ ;  /* 0x00000000000a7805 */ /* 0x000fe2000001ff00 */
[----:B------:R4:W-:Y:S01]  /*0110*/  STL.128 [R1+0x20], RZ ;  /* 0x000020ff01007387 */ /* 0x0009e20000100c00 */
[----:B------:R-:W-:Y:S02]  /*0120*/  CS2R R8, SRZ ;  /* 0x0000000000087805 */ /* 0x000fe4000001ff00 */
[----:B------:R-:W-:-:S02]  /*0130*/  CS2R R6, SRZ ;  /* 0x0000000000067805 */ /* 0x000fc4000001ff00 */
[----:B------:R-:W-:Y:S01]  /*0140*/  CS2R R4, SRZ ;  /* 0x0000000000047805 */ /* 0x000fe2000001ff00 */
[----:B------:R4:W-:Y:S01]  /*0150*/  STL.128 [R1+0x30], RZ ;  /* 0x000030ff01007387 */ /* 0x0009e20000100c00 */
[----:B--2---:R-:W-:Y:S02]  /*0160*/  ISETP.GE.AND P0, PT, R23, 0x10, PT ;  /* 0x000000101700780c */ /* 0x004fe40003f06270 */
[----:B------:R-:W-:-:S04]  /*0170*/  SHF.R.S32.HI R2, RZ, 0x1f, R23 ;  /* 0x0000001fff027819 */ /* 0x000fc80000011417 */
[----:B------:R-:W-:Y:S01]  /*0180*/  LEA.HI R2, R2, R23, RZ, 0x4 ;  /* 0x0000001702027211 */ /* 0x000fe200078f20ff */
[----:B-----5:R-:W-:-:S03]  /*0190*/  USHF.L.U32 UR4, UR4, 0x6, URZ ;  /* 0x0000000604047899 */ /* 0x020fc600080006ff */
[----:B------:R-:W-:Y:S01]  /*01a0*/  LOP3.LUT R33, R2, 0xfffffff0, RZ, 0xc0, !PT ;  /* 0xfffffff002217812 */ /* 0x000fe200078ec0ff */
[----:B---3--:R-:W-:Y:S01]  /*01b0*/  UIMAD UR5, UR4, UR5, URZ ;  /* 0x00000005040572a4 */ /* 0x008fe2000f8e02ff */
[----:B-1----:R-:W-:Y:S02]  /*01c0*/  LEA R34, R21, R20, 0x4 ;  /* 0x0000001415227211 */ /* 0x002fe400078e20ff */
[----:B------:R-:W-:Y:S02]  /*01d0*/  SHF.R.S32.HI R32, RZ, 0x4, R2 ;  /* 0x00000004ff207819 */ /* 0x000fe40000011402 */
[----:B------:R-:W-:Y:S02]  /*01e0*/  IADD3 R3, PT, PT, R34, UR4, RZ ;  /* 0x0000000422037c10 */ /* 0x000fe4000fffe0ff */
[----:B------:R-:W-:Y:S02]  /*01f0*/  MOV R27, UR5 ;  /* 0x00000005001b7c02 */ /* 0x000fe40008000f00 */
[----:B------:R-:W-:Y:S01]  /*0200*/  IADD3 R33, PT, PT, -R33, R23, RZ ;  /* 0x0000001721217210 */ /* 0x000fe20007ffe1ff */
[----:B0---4-:R-:W-:Y:S06]  /*0210*/  @!P0 BRA `(.L_x_7) ;  /* 0x0000001c009c8947 */ /* 0x011fec0003800000 */
[----:B------:R-:W0:Y:S01]  /*0220*/  S2R R2, SR_CTAID.Y ;  /* 0x0000000000027919 */ /* 0x000e220000002600 */
[----:B------:R-:W1:Y:S01]  /*0230*/  S2UR UR5, SR_CgaCtaId ;  /* 0x00000000000579c3 */ /* 0x000e620000008800 */
[----:B------:R-:W2:Y:S01]  /*0240*/  LDCU UR6, c[0x0][0x380] ;  /* 0x00007000ff0677ac */ /* 0x000ea20008000800 */
[C---:B------:R-:W-:Y:S02]  /*0250*/  ISETP.GE.U32.AND P0, PT, R20.reuse, R23, PT ;  /* 0x000000171400720c */ /* 0x040fe40003f06070 */
[----:B------:R-:W-:Y:S01]  /*0260*/  LEA R26, R20, R21, 0x4 ;  /* 0x00000015141a7211 */ /* 0x000fe200078e20ff */
[----:B------:R-:W3:Y:S01]  /*0270*/  LDCU.64 UR10, c[0x0][0x398] ;  /* 0x00007300ff0a77ac */ /* 0x000ee20008000a00 */
[----:B------:R-:W-:Y:S01]  /*0280*/  IADD3 R23, PT, PT, -R32, RZ, RZ ;  /* 0x000000ff20177210 */ /* 0x000fe20007ffe1ff */
[----:B------:R-:W-:Y:S01]  /*0290*/  UMOV UR4, 0x400 ;  /* 0x0000040000047882 */ /* 0x000fe20000000000 */
[----:B------:R-:W4:Y:S01]  /*02a0*/  LDCU UR12, c[0x0][0x38c] ;  /* 0x00007180ff0c77ac */ /* 0x000f220008000800 */
[----:B------:R-:W0:Y:S01]  /*02b0*/  LDCU UR7, c[0x0][0x384] ;  /* 0x00007080ff0777ac */ /* 0x000e220008000800 */
[----:B-1----:R-:W-:-:S06]  /*02c0*/  ULEA UR4, UR5, UR4, 0x18 ;  /* 0x0000000405047291 */ /* 0x002fcc000f8ec0ff */
[----:B------:R-:W-:Y:S02]  /*02d0*/  LEA R26, R26, UR4, 0x2 ;  /* 0x000000041a1a7c11 */ /* 0x000fe4000f8e10ff */
[C---:B0-----:R-:W-:Y:S02]  /*02e0*/  LEA R19, R2.reuse, 0xf, 0x4 ;  /* 0x0000000f02137811 */ /* 0x041fe400078e20ff */
[----:B------:R-:W-:Y:S02]  /*02f0*/  LEA R2, R2, R21, 0x4 ;  /* 0x0000001502027211 */ /* 0x000fe400078e20ff */
[----:B--2---:R-:W-:Y:S01]  /*0300*/  ISETP.LT.AND P4, PT, R19, UR6, !P0 ;  /* 0x0000000613007c0c */ /* 0x004fe2000c781270 */
[----:B---3--:R-:W-:Y:S01]  /*0310*/  IMAD R19, R20, UR10, RZ ;  /* 0x0000000a14137c24 */ /* 0x008fe2000f8e02ff */
[C---:B------:R-:W-:Y:S02]  /*0320*/  IADD3 R22, PT, PT, R2.reuse, 0x8, RZ ;  /* 0x0000000802167810 */ /* 0x040fe40007ffe0ff */
[----:B------:R-:W-:-:S02]  /*0330*/  IADD3 R20, PT, PT, R2, 0x4, RZ ;  /* 0x0000000402147810 */ /* 0x000fc40007ffe0ff */
[----:B------:R-:W-:Y:S01]  /*0340*/  IADD3 R24, PT, PT, R2, 0xc, RZ ;  /* 0x0000000c02187810 */ /* 0x000fe20007ffe0ff */
[--C-:B------:R-:W-:Y:S01]  /*0350*/  IMAD R21, R22, UR11, R19.reuse ;  /* 0x0000000b16157c24 */ /* 0x100fe2000f8e0213 */
[C---:B------:R-:W-:Y:S01]  /*0360*/  ISETP.LT.AND P3, PT, R2.reuse, UR6, !P0 ;  /* 0x0000000602007c0c */ /* 0x040fe2000c761270 */
[--C-:B------:R-:W-:Y:S01]  /*0370*/  IMAD R2, R2, UR11, R19.reuse ;  /* 0x0000000b02027c24 */ /* 0x100fe2000f8e0213 */
[C---:B------:R-:W-:Y:S01]  /*0380*/  ISETP.LT.AND P2, PT, R20.reuse, UR6, !P0 ;  /* 0x0000000614007c0c */ /* 0x040fe2000c741270 */
[--C-:B------:R-:W-:Y:S01]  /*0390*/  IMAD R20, R20, UR11, R19.reuse ;  /* 0x0000000b14147c24 */ /* 0x100fe2000f8e0213 */
[----:B------:R-:W-:Y:S01]  /*03a0*/  ISETP.LT.AND P1, PT, R22, UR6, !P0 ;  /* 0x0000000616007c0c */ /* 0x000fe2000c721270 */
[C---:B------:R-:W-:Y:S02]  /*03b0*/  IMAD R22, R24.reuse, UR11, R19 ;  /* 0x0000000b18167c24 */ /* 0x040fe4000f8e0213 */
[----:B------:R-:W-:Y:S01]  /*03c0*/  HFMA2 R19, -RZ, RZ, 0, 0 ;  /* 0x00000000ff137431 */ /* 0x000fe200000001ff */
[----:B------:R-:W-:-:S02]  /*03d0*/  ISETP.LT.AND P0, PT, R24, UR6, !P0 ;  /* 0x0000000618007c0c */ /* 0x000fc4000c701270 */
[----:B----4-:R-:W-:-:S11]  /*03e0*/  PRMT R24, RZ, 0x7610, R24 ;  /* 0x00007610ff187816 */ /* 0x010fd60000000018 */
.L_x_12:
[----:B------:R-:W0:Y:S02]  /*03f0*/  @P4 LDC.64 R28, c[0x0][0x390] ;  /* 0x0000e400ff1c4b82 */ /* 0x000e240000000a00 */
[----:B0-----:R-:W-:-:S04]  /*0400*/  @P4 IMAD.WIDE R30, R21, 0x4, R28 ;  /* 0x00000004151e4825 */ /* 0x001fc800078e021c */
[--C-:B------:R-:W-:Y:S02]  /*0410*/  @P4 IMAD.WIDE R46, R22, 0x4, R28.reuse ;  /* 0x00000004162e4825 */ /* 0x100fe400078e021c */
[----:B------:R-:W2:Y:S02]  /*0420*/  @P4 LDG.E R31, desc[UR8][R30.64] ;  /* 0x000000081e1f4981 */ /* 0x000ea4000c1e1900 */
[--C-:B------:R-:W-:Y:S02]  /*0430*/  @P4 IMAD.WIDE R38, R2, 0x4, R28.reuse ;  /* 0x0000000402264825 */ /* 0x100fe400078e021c */
[----:B------:R-:W3:Y:S02]  /*0440*/  @P4 LDG.E R47, desc[UR8][R46.64] ;  /* 0x000000082e2f4981 */ /* 0x000ee4000c1e1900 */
[----:B------:R-:W-:Y:S02]  /*0450*/  @P4 IMAD.WIDE R40, R20, 0x4, R28 ;  /* 0x0000000414284825 */ /* 0x000fe400078e021c */
[----:B------:R0:W4:Y:S04]  /*0460*/  @P4 LDG.E R25, desc[UR8][R38.64] ;  /* 0x0000000826194981 */ /* 0x000128000c1e1900 */
[----:B-1----:R1:W5:Y:S01]  /*0470*/  @P4 LDG.E R49, desc[UR8][R40.64] ;  /* 0x0000000828314981 */ /* 0x002362000c1e1900 */
[----:B------:R-:W-:-:S13]  /*0480*/  ISETP.GE.AND P5, PT, R3, UR7, PT ;  /* 0x0000000703007c0c */ /* 0x000fda000bfa6270 */
[----:B------:R0:W-:Y:S04]  /*0490*/  @P5 STL.128 [R1], RZ ;  /* 0x000000ff01005387 */ /* 0x0001e80000100c00 */
[----:B------:R0:W-:Y:S04]  /*04a0*/  @P5 STL.128 [R1+0x10], RZ ;  /* 0x000010ff01005387 */ /* 0x0001e80000100c00 */
[----:B------:R0:W-:Y:S04]  /*04b0*/  @P5 STL.128 [R1+0x20], RZ ;  /* 0x000020ff01005387 */ /* 0x0001e80000100c00 */
[----:B------:R0:W-:Y:S01]  /*04c0*/  @P5 STL.128 [R1+0x30], RZ ;  /* 0x000030ff01005387 */ /* 0x0001e20000100c00 */
[----:B------:R-:W-:Y:S01]  /*04d0*/  BSSY.RECONVERGENT B0, `(.L_x_8) ;  /* 0x0000029000007945 */ /* 0x000fe20003800200 */
[----:B------:R-:W-:-:S02]  /*04e0*/  MOV R36, R19 ;  /* 0x0000001300247202 */ /* 0x000fc40000000f00 */
[----:B------:R-:W-:Y:S02]  /*04f0*/  MOV R29, R18 ;  /* 0x00000012001d7202 */ /* 0x000fe40000000f00 */
[----:B------:R-:W-:Y:S02]  /*0500*/  MOV R44, R17 ;  /* 0x00000011002c7202 */ /* 0x000fe40000000f00 */
[----:B0-----:R-:W-:Y:S02]  /*0510*/  MOV R39, R16 ;  /* 0x0000001000277202 */ /* 0x001fe40000000f00 */
[----:B------:R-:W-:Y:S02]  /*0520*/  MOV R42, R15 ;  /* 0x0000000f002a7202 */ /* 0x000fe40000000f00 */
[----:B------:R-:W-:Y:S02]  /*0530*/  MOV R37, R14 ;  /* 0x0000000e00257202 */ /* 0x000fe40000000f00 */
[----:B-1----:R-:W-:-:S02]  /*0540*/  MOV R40, R13 ;  /* 0x0000000d00287202 */ /* 0x002fc40000000f00 */
[----:B------:R-:W-:Y:S02]  /*0550*/  MOV R35, R12 ;  /* 0x0000000c00237202 */ /* 0x000fe40000000f00 */
[----:B------:R-:W-:Y:S02]  /*0560*/  MOV R38, R11 ;  /* 0x0000000b00267202 */ /* 0x000fe40000000f00 */
[----:B------:R-:W-:Y:S02]  /*0570*/  MOV R43, R10 ;  /* 0x0000000a002b7202 */ /* 0x000fe40000000f00 */
[----:B------:R-:W-:Y:S02]  /*0580*/  MOV R46, R9 ;  /* 0x00000009002e7202 */ /* 0x000fe40000000f00 */
[----:B------:R-:W-:Y:S02]  /*0590*/  MOV R41, R8 ;  /* 0x0000000800297202 */ /* 0x000fe40000000f00 */
[----:B------:R-:W-:-:S02]  /*05a0*/  MOV R48, R7 ;  /* 0x0000000700307202 */ /* 0x000fc40000000f00 */
[----:B------:R-:W-:Y:S02]  /*05b0*/  MOV R45, R6 ;  /* 0x00000006002d7202 */ /* 0x000fe40000000f00 */
[----:B------:R-:W-:Y:S01]  /*05c0*/  MOV R50, R5 ;  /* 0x0000000500327202 */ /* 0x000fe20000000f00 */
[----:B--2---:R0:W-:Y:S04]  /*05d0*/  @P4 STS [R26+0x20], R31 ;  /* 0x0000201f1a004388 */ /* 0x0041e80000000800 */
[----:B---3--:R0:W-:Y:S04]  /*05e0*/  @P4 STS [R26+0x30], R47 ;  /* 0x0000302f1a004388 */ /* 0x0081e80000000800 */
[----:B----4-:R0:W-:Y:S04]  /*05f0*/  @P4 STS [R26], R25 ;  /* 0x000000191a004388 */ /* 0x0101e80000000800 */
[----:B-----5:R0:W-:Y:S01]  /*0600*/  @P4 STS [R26+0x10], R49 ;  /* 0x000010311a004388 */ /* 0x0201e20000000800 */
[----:B------:R-:W-:Y:S05]  /*0610*/  @P4 BRA `(.L_x_9) ;  /* 0x0000000000504947 */ /* 0x000fea0003800000 */
[----:B------:R-:W1:Y:S01]  /*0620*/  @P3 LDC.64 R12, c[0x0][0x390] ;  /* 0x0000e400ff0c3b82 */ /* 0x000e620000000a00 */
[----:B------:R-:W-:Y:S01]  /*0630*/  HFMA2 R15, -RZ, RZ, 0, 0 ;  /* 0x00000000ff0f7431 */ /* 0x000fe200000001ff */
[----:B------:R-:W-:Y:S01]  /*0640*/  MOV R5, RZ ;  /* 0x000000ff00057202 */ /* 0x000fe20000000f00 */
[----:B------:R-:W-:Y:S01]  /*0650*/  HFMA2 R19, -RZ, RZ, 0, 0 ;  /* 0x00000000ff137431 */ /* 0x000fe200000001ff */
[----:B------:R-:W-:-:S04]  /*0660*/  MOV R17, RZ ;  /* 0x000000ff00117202 */ /* 0x000fc80000000f00 */
[----:B------:R-:W2:Y:S08]  /*0670*/  @P2 LDC.64 R10, c[0x0][0x390] ;  /* 0x0000e400ff0a2b82 */ /* 0x000eb00000000a00 */
[----:B------:R-:W3:Y:S08]  /*0680*/  @P1 LDC.64 R8, c[0x0][0x390] ;  /* 0x0000e400ff081b82 */ /* 0x000ef00000000a00 */
[----:B------:R-:W4:Y:S01]  /*0690*/  @P0 LDC.64 R6, c[0x0][0x390] ;  /* 0x0000e400ff060b82 */ /* 0x000f220000000a00 */
[----:B-1----:R-:W-:-:S05]  /*06a0*/  @P3 IMAD.WIDE R12, R2, 0x4, R12 ;  /* 0x00000004020c3825 */ /* 0x002fca00078e020c */
[----:B------:R-:W5:Y:S01]  /*06b0*/  @P3 LDG.E R5, desc[UR8][R12.64] ;  /* 0x000000080c053981 */ /* 0x000f62000c1e1900 */
[----:B--2---:R-:W-:-:S05]  /*06c0*/  @P2 IMAD.WIDE R10, R20, 0x4, R10 ;  /* 0x00000004140a2825 */ /* 0x004fca00078e020a */
[----:B------:R-:W2:Y:S01]  /*06d0*/  @P2 LDG.E R15, desc[UR8][R10.64] ;  /* 0x000000080a0f2981 */ /* 0x000ea2000c1e1900 */
[----:B---3--:R-:W-:-:S05]  /*06e0*/  @P1 IMAD.WIDE R8, R21, 0x4, R8 ;  /* 0x0000000415081825 */ /* 0x008fca00078e0208 */
[----:B------:R-:W3:Y:S01]  /*06f0*/  @P1 LDG.E R17, desc[UR8][R8.64] ;  /* 0x0000000808111981 */ /* 0x000ee2000c1e1900 */
[----:B----4-:R-:W-:-:S05]  /*0700*/  @P0 IMAD.WIDE R6, R22, 0x4, R6 ;  /* 0x0000000416060825 */ /* 0x010fca00078e0206 */
[----:B------:R-:W4:Y:S04]  /*0710*/  @P0 LDG.E R19, desc[UR8][R6.64] ;  /* 0x0000000806130981 */ /* 0x000f28000c1e1900 */
[----:B-----5:R1:W-:Y:S04]  /*0720*/  STS [R26], R5 ;  /* 0x000000051a007388 */ /* 0x0203e80000000800 */
[----:B--2---:R1:W-:Y:S04]  /*0730*/  STS [R26+0x10], R15 ;  /* 0x0000100f1a007388 */ /* 0x0043e80000000800 */
[----:B---3--:R1:W-:Y:S04]  /*0740*/  STS [R26+0x20], R17 ;  /* 0x000020111a007388 */ /* 0x0083e80000000800 */
[----:B----4-:R1:W-:Y:S02]  /*0750*/  STS [R26+0x30], R19 ;  /* 0x000030131a007388 */ /* 0x0103e40000000800 */
.L_x_9:
[----:B------:R-:W-:Y:S05]  /*0760*/  BSYNC.RECONVERGENT B0 ;  /* 0x0000000000007941 */ /* 0x000fea0003800200 */
.L_x_8:
[----:B------:R-:W-:Y:S01]  /*0770*/  BAR.SYNC.DEFER_BLOCKING 0x0 ;  /* 0x0000000000007b1d */ /* 0x000fe20000010000 */
[----:B------:R-:W-:Y:S02]  /*0780*/  MOV R30, R4 ;  /* 0x00000004001e7202 */ /* 0x000fe40000000f00 */
[----:B-1----:R-:W-:Y:S02]  /*0790*/  @P5 CS2R R18, SRZ ;  /* 0x0000000000125805 */ /* 0x002fe4000001ff00 */
[----:B------:R-:W-:Y:S02]  /*07a0*/  @P5 CS2R R16, SRZ ;  /* 0x0000000000105805 */ /* 0x000fe4000001ff00 */
[----:B------:R-:W-:Y:S02]  /*07b0*/  @P5 CS2R R14, SRZ ;  /* 0x00000000000e5805 */ /* 0x000fe4000001ff00 */
[----:B------:R-:W-:Y:S01]  /*07c0*/  @P5 CS2R R12, SRZ ;  /* 0x00000000000c5805 */ /* 0x000fe2000001ff00 */
[----:B------:R-:W-:Y:S01]  /*07d0*/  BSSY.RECONVERGENT B0, `(.L_x_10) ;  /* 0x0000182000007945 */ /* 0x000fe20003800200 */
[----:B------:R-:W-:-:S02]  /*07e0*/  @P5 CS2R R10, SRZ ;  /* 0x00000000000a5805 */ /* 0x000fc4000001ff00 */
[----:B------:R-:W-:Y:S02]  /*07f0*/  @P5 CS2R R8, SRZ ;  /* 0x0000000000085805 */ /* 0x000fe4000001ff00 */
[----:B------:R-:W-:Y:S02]  /*0800*/  @P5 CS2R R6, SRZ ;  /* 0x0000000000065805 */ /* 0x000fe4000001ff00 */
[----:B------:R-:W-:Y:S01]  /*0810*/  @P5 CS2R R4, SRZ ;  /* 0x0000000000045805 */ /* 0x000fe2000001ff00 */
[----:B------:R-:W-:Y:S06]  /*0820*/  @P5 BRA `(.L_x_11) ;  /* 0x0000001400f05947 */ /* 0x000fec0003800000 */
[----:B0-----:R-:W0:Y:S08]  /*0830*/  LDC.64 R24, c[0x0][0x3a8] ;  /* 0x0000ea00ff187b82 */ /* 0x001e300000000a00 */
[----:B------:R-:W1:Y:S01]  /*0840*/  LDC.64 R4, c[0x0][0x3a0] ;  /* 0x0000e800ff047b82 */ /* 0x000e620000000a00 */
[----:B0-----:R-:W-:-:S04]  /*0850*/  IMAD R7, R34, R24, R27 ;  /* 0x0000001822077224 */ /* 0x001fc800078e021b */
[----:B-1----:R-:W-:-:S05]  /*0860*/  IMAD.WIDE R4, R7, 0x4, R4 ;  /* 0x0000000407047825 */ /* 0x002fca00078e0204 */
[----:B------:R0:W2:Y:S01]  /*0870*/  LDG.E R49, desc[UR8][R4.64] ;  /* 0x0000000804317981 */ /* 0x0000a2000c1e1900 */
[----:B------:R-:W-:-:S05]  /*0880*/  IMAD.WIDE R8, R25, 0x4, R4 ;  /* 0x0000000419087825 */ /* 0x000fca00078e0204 */
[----:B------:R-:W3:Y:S01]  /*0890*/  LDG.E R47, desc[UR8][R8.64] ;  /* 0x00000008082f7981 */ /* 0x000ee2000c1e1900 */
[----:B------:R-:W-:-:S05]  /*08a0*/  IMAD.WIDE R14, R25, 0x4, R8 ;  /* 0x00000004190e7825 */ /* 0x000fca00078e0208 */
[----:B------:R-:W4:Y:S01]  /*08b0*/  LDG.E R28, desc[UR8][R14.64] ;  /* 0x000000080e1c7981 */ /* 0x000f22000c1e1900 */
[----:B------:R-:W-:-:S05]  /*08c0*/  IMAD.WIDE R12, R25, 0x4, R14 ;  /* 0x00000004190c7825 */ /* 0x000fca00078e020e */
[----:B------:R-:W5:Y:S01]  /*08d0*/  LDG.E R31, desc[UR8][R12.64] ;  /* 0x000000080c1f7981 */ /* 0x000f62000c1e1900 */
[C---:B------:R-:W-:Y:S01]  /*08e0*/  IMAD.WIDE R16, R25.reuse, 0x4, R12 ;  /* 0x0000000419107825 */ /* 0x040fe200078e020c */
[----:B------:R-:W1:Y:S04]  /*08f0*/  S2UR UR5, SR_CgaCtaId ;  /* 0x00000000000579c3 */ /* 0x000e680000008800 */
[----:B------:R0:W5:Y:S01]  /*0900*/  LDG.E R24, desc[UR8][R16.64] ;  /* 0x0000000810187981 */ /* 0x000162000c1e1900 */
[----:B------:R-:W-:Y:S01]  /*0910*/  UMOV UR4, 0x400 ;  /* 0x0000040000047882 */ /* 0x000fe20000000000 */
[----:B------:R-:W-:Y:S01]  /*0920*/  IMAD.WIDE R52, R25, 0x4, R16 ;  /* 0x0000000419347825 */ /* 0x000fe200078e0210 */
[----:B-1----:R-:W-:-:S09]  /*0930*/  ULEA UR4, UR5, UR4, 0x18 ;  /* 0x0000000405047291 */ /* 0x002fd2000f8ec0ff */
[----:B0-----:R-:W0:Y:S04]  /*0940*/  LDS.128 R4, [UR4] ;  /* 0x00000004ff047984 */ /* 0x001e280008000c00 */
[----:B------:R-:W-:Y:S04]  /*0950*/  LDS.128 R16, [UR4+0x40] ;  /* 0x00004004ff107984 */ /* 0x000fe80008000c00 */
[----:B------:R-:W1:Y:S04]  /*0960*/  LDS.128 R12, [UR4+0x20] ;  /* 0x00002004ff0c7984 */ /* 0x000e680008000c00 */
[----:B------:R-:W1:Y:S01]  /*0970*/  LDS.128 R8, [UR4+0x10] ;  /* 0x00001004ff087984 */ /* 0x000e620008000c00 */
[----:B--2---:R-:W-:-:S04]  /*0980*/  FMUL R49, R49, UR12 ;  /* 0x0000000c31317c20 */ /* 0x004fc80008400000 */
[C---:B0-----:R-:W-:Y:S01]  /*0990*/  FFMA R51, R49.reuse, R4, R30 ;  /* 0x0000000431337223 */ /* 0x041fe2000000001e */
[C---:B------:R-:W-:Y:S01]  /*09a0*/  FFMA R50, R49.reuse, R5, R50 ;  /* 0x0000000531327223 */ /* 0x040fe20000000032 */
[C---:B------:R-:W-:Y:S01]  /*09b0*/  FFMA R45, R49.reuse, R6, R45 ;  /* 0x00000006312d7223 */ /* 0x040fe2000000002d */
[----:B------:R-:W-:Y:S01]  /*09c0*/  FFMA R48, R49, R7, R48 ;  /* 0x0000000731307223 */ /* 0x000fe20000000030 */
[----:B------:R0:W2:Y:S01]  /*09d0*/  LDG.E R30, desc[UR8][R52.64] ;  /* 0x00000008341e7981 */ /* 0x0000a2000c1e1900 */
[----:B---3--:R-:W-:Y:S01]  /*09e0*/  FMUL R47, R47, UR12 ;  /* 0x0000000c2f2f7c20 */ /* 0x008fe20008400000 */
[C---:B-1----:R-:W-:Y:S01]  /*09f0*/  FFMA R35, R49.reuse, R12, R35 ;  /* 0x0000000c31237223 */ /* 0x042fe20000000023 */
[----:B------:R-:W-:Y:S01]  /*0a00*/  FFMA R40, R49, R13, R40 ;  /* 0x0000000d31287223 */ /* 0x000fe20000000028 */
[----:B------:R-:W1:Y:S01]  /*0a10*/  LDS.128 R4, [UR4+0x30] ;  /* 0x00003004ff047984 */ /* 0x000e620008000c00 */
[C---:B------:R-:W-:Y:S01]  /*0a20*/  FFMA R51, R47.reuse, R16, R51 ;  /* 0x000000102f337223 */ /* 0x040fe20000000033 */
[----:B------:R-:W-:Y:S01]  /*0a30*/  FFMA R50, R47, R17, R50 ;  /* 0x000000112f327223 */ /* 0x000fe20000000032 */
[----:B------:R-:W-:-:S04]  /*0a40*/  IMAD.WIDE R16, R25, 0x4, R52 ;  /* 0x0000000419107825 */ /* 0x000fc800078e0234 */
[C---:B------:R-:W-:Y:S01]  /*0a50*/  FFMA R37, R49.reuse, R14, R37 ;  /* 0x0000000e31257223 */ /* 0x040fe20000000025 */
[C---:B------:R-:W-:Y:S01]  /*0a60*/  FFMA R42, R49.reuse, R15, R42 ;  /* 0x0000000f312a7223 */ /* 0x040fe2000000002a */
[C---:B------:R-:W-:Y:S01]  /*0a70*/  FFMA R41, R49.reuse, R8, R41 ;  /* 0x0000000831297223 */ /* 0x040fe20000000029 */
[----:B------:R-:W0:Y:S01]  /*0a80*/  LDS.128 R12, [UR4+0x70] ;  /* 0x00007004ff0c7984 */ /* 0x000e220008000c00 */
[C---:B------:R-:W-:Y:S01]  /*0a90*/  FFMA R46, R49.reuse, R9, R46 ;  /* 0x00000009312e7223 */ /* 0x040fe2000000002e */
[C---:B------:R-:W-:Y:S01]  /*0aa0*/  FFMA R43, R49.reuse, R10, R43 ;  /* 0x0000000a312b7223 */ /* 0x040fe2000000002b */
[----:B------:R-:W-:Y:S01]  /*0ab0*/  FFMA R38, R49, R11, R38 ;  /* 0x0000000b31267223 */ /* 0x000fe20000000026 */
[----:B------:R-:W-:Y:S01]  /*0ac0*/  FFMA R45, R47, R18, R45 ;  /* 0x000000122f2d7223 */ /* 0x000fe2000000002d */
[C---:B-1----:R-:W-:Y:S01]  /*0ad0*/  FFMA R54, R49.reuse, R5, R44 ;  /* 0x0000000531367223 */ /* 0x042fe2000000002c */
[C---:B------:R-:W-:Y:S01]  /*0ae0*/  FFMA R39, R49.reuse, R4, R39 ;  /* 0x0000000431277223 */ /* 0x040fe20000000027 */
[C---:B------:R-:W-:Y:S01]  /*0af0*/  FFMA R44, R49.reuse, R6, R29 ;  /* 0x00000006312c7223 */ /* 0x040fe2000000001d */
[----:B------:R-:W-:Y:S01]  /*0b00*/  FFMA R36, R49, R7, R36 ;  /* 0x0000000731247223 */ /* 0x000fe20000000024 */
[----:B------:R1:W3:Y:S04]  /*0b10*/  LDG.E R29, desc[UR8][R16.64] ;  /* 0x00000008101d7981 */ /* 0x0002e8000c1e1900 */
[----:B------:R-:W5:Y:S01]  /*0b20*/  LDS.128 R4, [UR4+0x60] ;  /* 0x00006004ff047984 */ /* 0x000f620008000c00 */
[----:B------:R-:W-:-:S03]  /*0b30*/  IMAD.WIDE R56, R25, 0x4, R16 ;  /* 0x0000000419387825 */ /* 0x000fc600078e0210 */
[----:B------:R-:W5:Y:S01]  /*0b40*/  LDS.128 R8, [UR4+0x50] ;  /* 0x00005004ff087984 */ /* 0x000f620008000c00 */
[C---:B------:R-:W-:Y:S01]  /*0b50*/  FFMA R48, R47.reuse, R19, R48 ;  /* 0x000000132f307223 */ /* 0x040fe20000000030 */
[C---:B0-----:R-:W-:Y:S01]  /*0b60*/  FFMA R53, R47.reuse, R14, R44 ;  /* 0x0000000e2f357223 */ /* 0x041fe2000000002c */
[----:B----4-:R-:W-:Y:S01]  /*0b70*/  FMUL R44, R28, UR12 ;  /* 0x0000000c1c2c7c20 */ /* 0x010fe20008400000 */
[----:B-1----:R-:W0:Y:S01]  /*0b80*/  LDS.128 R16, [UR4+0xb0] ;  /* 0x0000b004ff107984 */ /* 0x002e220008000c00 */
[----:B-----5:R-:W-:-:S03]  /*0b90*/  FFMA R49, R47, R4, R35 ;  /* 0x000000042f317223 */ /* 0x020fc60000000023 */
[----:B------:R1:W4:Y:S02]  /*0ba0*/  LDG.E R35, desc[UR8][R56.64] ;  /* 0x0000000838237981 */ /* 0x000324000c1e1900 */
[----:B-1----:R-:W-:-:S05]  /*0bb0*/  IMAD.WIDE R56, R25, 0x4, R56 ;  /* 0x0000000419387825 */ /* 0x002fca00078e0238 */
[----:B------:R1:W5:Y:S01]  /*0bc0*/  LDG.E R28, desc[UR8][R56.64] ;  /* 0x00000008381c7981 */ /* 0x000362000c1e1900 */
[C---:B------:R-:W-:Y:S01]  /*0bd0*/  FFMA R40, R47.reuse, R5, R40 ;  /* 0x000000052f287223 */ /* 0x040fe20000000028 */
[C---:B------:R-:W-:Y:S01]  /*0be0*/  FFMA R37, R47.reuse, R6, R37 ;  /* 0x000000062f257223 */ /* 0x040fe20000000025 */
[C---:B------:R-:W-:Y:S02]  /*0bf0*/  FFMA R42, R47.reuse, R7, R42 ;  /* 0x000000072f2a7223 */ /* 0x040fe4000000002a */
[----:B------:R-:W1:Y:S01]  /*0c00*/  LDS.128 R4, [UR4+0x90] ;  /* 0x00009004ff047984 */ /* 0x000e620008000c00 */
[C---:B------:R-:W-:Y:S01]  /*0c10*/  FFMA R41, R47.reuse, R8, R41 ;  /* 0x000000082f297223 */ /* 0x040fe20000000029 */
[C---:B------:R-:W-:Y:S01]  /*0c20*/  FFMA R46, R47.reuse, R9, R46 ;  /* 0x000000092f2e7223 */ /* 0x040fe2000000002e */
[C---:B------:R-:W-:Y:S01]  /*0c30*/  FFMA R43, R47.reuse, R10, R43 ;  /* 0x0000000a2f2b7223 */ /* 0x040fe2000000002b */
[C---:B------:R-:W-:Y:S01]  /*0c40*/  FFMA R38, R47.reuse, R11, R38 ;  /* 0x0000000b2f267223 */ /* 0x040fe20000000026 */
[C---:B------:R-:W-:Y:S01]  /*0c50*/  FFMA R39, R47.reuse, R12, R39 ;  /* 0x0000000c2f277223 */ /* 0x040fe20000000027 */
[C---:B------:R-:W-:Y:S01]  /*0c60*/  FFMA R54, R47.reuse, R13, R54 ;  /* 0x0000000d2f367223 */ /* 0x040fe20000000036 */
[----:B------:R-:W-:Y:S01]  /*0c70*/  FFMA R36, R47, R15, R36 ;  /* 0x0000000f2f247223 */ /* 0x000fe20000000024 */
[----:B------:R-:W1:Y:S04]  /*0c80*/  LDS.128 R8, [UR4+0x80] ;  /* 0x00008004ff087984 */ /* 0x000e680008000c00 */
[----:B------:R-:W1:Y:S01]  /*0c90*/  LDS.128 R12, [UR4+0xa0] ;  /* 0x0000a004ff0c7984 */ /* 0x000e620008000c00 */
[C---:B0-----:R-:W-:Y:S01]  /*0ca0*/  FFMA R39, R44.reuse, R16, R39 ;  /* 0x000000102c277223 */ /* 0x041fe20000000027 */
[C---:B------:R-:W-:Y:S01]  /*0cb0*/  FFMA R54, R44.reuse, R17, R54 ;  /* 0x000000112c367223 */ /* 0x040fe20000000036 */
[C---:B------:R-:W-:Y:S01]  /*0cc0*/  FFMA R53, R44.reuse, R18, R53 ;  /* 0x000000122c357223 */ /* 0x040fe20000000035 */
[----:B------:R-:W-:-:S02]  /*0cd0*/  FFMA R36, R44, R19, R36 ;  /* 0x000000132c247223 */ /* 0x000fc40000000024 */
[----:B------:R-:W0:Y:S01]  /*0ce0*/  LDS.128 R16, [UR4+0xe0] ;  /* 0x0000e004ff107984 */ /* 0x000e220008000c00 */
[C---:B-1----:R-:W-:Y:S01]  /*0cf0*/  FFMA R41, R44.reuse, R4, R41 ;  /* 0x000000042c297223 */ /* 0x042fe20000000029 */
[C---:B------:R-:W-:Y:S01]  /*0d00*/  FFMA R46, R44.reuse, R5, R46 ;  /* 0x000000052c2e7223 */ /* 0x040fe2000000002e */
[C---:B------:R-:W-:Y:S01]  /*0d10*/  FFMA R43, R44.reuse, R6, R43 ;  /* 0x000000062c2b7223 */ /* 0x040fe2000000002b */
[----:B------:R-:W-:Y:S02]  /*0d20*/  FFMA R38, R44, R7, R38 ;  /* 0x000000072c267223 */ /* 0x000fe40000000026 */
[----:B------:R-:W1:Y:S01]  /*0d30*/  LDS.128 R4, [UR4+0xc0] ;  /* 0x0000c004ff047984 */ /* 0x000e620008000c00 */
[----:B------:R-:W-:-:S04]  /*0d40*/  IMAD.WIDE R56, R25, 0x4, R56 ;  /* 0x0000000419387825 */ /* 0x000fc800078e0238 */
[C---:B------:R-:W-:Y:S01]  /*0d50*/  FFMA R51, R44.reuse, R8, R51 ;  /* 0x000000082c337223 */ /* 0x040fe20000000033 */
[C---:B------:R-:W-:Y:S01]  /*0d60*/  FFMA R50, R44.reuse, R9, R50 ;  /* 0x000000092c327223 */ /* 0x040fe20000000032 */
[C---:B------:R-:W-:Y:S01]  /*0d70*/  FFMA R45, R44.reuse, R10, R45 ;  /* 0x0000000a2c2d7223 */ /* 0x040fe2000000002d */
[C---:B------:R-:W-:Y:S01]  /*0d80*/  FFMA R48, R44.reuse, R11, R48 ;  /* 0x0000000b2c307223 */ /* 0x040fe20000000030 */
[C---:B------:R-:W-:Y:S01]  /*0d90*/  FFMA R49, R44.reuse, R12, R49 ;  /* 0x0000000c2c317223 */ /* 0x040fe20000000031 */
[C---:B------:R-:W-:Y:S01]  /*0da0*/  FFMA R40, R44.reuse, R13, R40 ;  /* 0x0000000d2c287223 */ /* 0x040fe20000000028 */
[C---:B------:R-:W-:Y:S01]  /*0db0*/  FFMA R37, R44.reuse, R14, R37 ;  /* 0x0000000e2c257223 */ /* 0x040fe20000000025 */
[----:B------:R-:W-:Y:S01]  /*0dc0*/  FFMA R42, R44, R15, R42 ;  /* 0x0000000f2c2a7223 */ /* 0x000fe2000000002a */
[----:B------:R-:W-:Y:S01]  /*0dd0*/  FMUL R44, R31, UR12 ;  /* 0x0000000c1f2c7c20 */ /* 0x000fe20008400000 */
[----:B------:R-:W1:Y:S03]  /*0de0*/  LDS.128 R8, [UR4+0xd0] ;  /* 0x0000d004ff087984 */ /* 0x000e660008000c00 */
[----:B0-----:R-:W-:Y:S01]  /*0df0*/  FFMA R52, R44, R19, R42 ;  /* 0x000000132c347223 */ /* 0x001fe2000000002a */
[----:B------:R-:W-:Y:S01]  /*0e00*/  FMUL R42, R24, UR12 ;  /* 0x0000000c182a7c20 */ /* 0x000fe20008400000 */
[----:B------:R-:W-:Y:S04]  /*0e10*/  LDS.128 R12, [UR4+0x100] ;  /* 0x00010004ff0c7984 */ /* 0x000fe80008000c00 */
[----:B------:R0:W4:Y:S01]  /*0e20*/  LDG.E R24, desc[UR8][R56.64] ;  /* 0x0000000838187981 */ /* 0x000122000c1e1900 */
[C---:B-1----:R-:W-:Y:S01]  /*0e30*/  FFMA R51, R44.reuse, R4, R51 ;  /* 0x000000042c337223 */ /* 0x042fe20000000033 */
[C---:B------:R-:W-:Y:S01]  /*0e40*/  FFMA R50, R44.reuse, R5, R50 ;  /* 0x000000052c327223 */ /* 0x040fe20000000032 */
[C---:B------:R-:W-:Y:S01]  /*0e50*/  FFMA R45, R44.reuse, R6, R45 ;  /* 0x000000062c2d7223 */ /* 0x040fe2000000002d */
[----:B------:R-:W-:-:S02]  /*0e60*/  FFMA R48, R44, R7, R48 ;  /* 0x000000072c307223 */ /* 0x000fc40000000030 */
[----:B------:R-:W1:Y:S01]  /*0e70*/  LDS.128 R4, [UR4+0xf0] ;  /* 0x0000f004ff047984 */ /* 0x000e620008000c00 */
[C---:B------:R-:W-:Y:S01]  /*0e80*/  FFMA R49, R44.reuse, R16, R49 ;  /* 0x000000102c317223 */ /* 0x040fe20000000031 */
[C---:B------:R-:W-:Y:S01]  /*0e90*/  FFMA R40, R44.reuse, R17, R40 ;  /* 0x000000112c287223 */ /* 0x040fe20000000028 */
[C---:B------:R-:W-:Y:S02]  /*0ea0*/  FFMA R37, R44.reuse, R18, R37 ;  /* 0x000000122c257223 */ /* 0x040fe40000000025 */
[----:B------:R-:W0:Y:S01]  /*0eb0*/  LDS.128 R16, [UR4+0x130] ;  /* 0x00013004ff107984 */ /* 0x000e220008000c00 */
[C---:B------:R-:W-:Y:S01]  /*0ec0*/  FFMA R41, R44.reuse, R8, R41 ;  /* 0x000000082c297223 */ /* 0x040fe20000000029 */
[C---:B------:R-:W-:Y:S01]  /*0ed0*/  FFMA R46, R44.reuse, R9, R46 ;  /* 0x000000092c2e7223 */ /* 0x040fe2000000002e */
[C---:B------:R-:W-:Y:S01]  /*0ee0*/  FFMA R43, R44.reuse, R10, R43 ;  /* 0x0000000a2c2b7223 */ /* 0x040fe2000000002b */
[C---:B------:R-:W-:Y:S02]  /*0ef0*/  FFMA R38, R44.reuse, R11, R38 ;  /* 0x0000000b2c267223 */ /* 0x040fe40000000026 */
[----:B------:R-:W0:Y:S01]  /*0f00*/  LDS.128 R8, [UR4+0x110] ;  /* 0x00011004ff087984 */ /* 0x000e220008000c00 */
[C---:B-1----:R-:W-:Y:S01]  /*0f10*/  FFMA R39, R44.reuse, R4, R39 ;  /* 0x000000042c277223 */ /* 0x042fe20000000027 */
[C---:B------:R-:W-:Y:S01]  /*0f20*/  FFMA R54, R44.reuse, R5, R54 ;  /* 0x000000052c367223 */ /* 0x040fe20000000036 */
[C---:B------:R-:W-:Y:S01]  /*0f30*/  FFMA R53, R44.reuse, R6, R53 ;  /* 0x000000062c357223 */ /* 0x040fe20000000035 */
[----:B------:R-:W-:-:S02]  /*0f40*/  FFMA R36, R44, R7, R36 ;  /* 0x000000072c247223 */ /* 0x000fc40000000024 */
[----:B------:R-:W1:Y:S01]  /*0f50*/  LDS.128 R4, [UR4+0x120] ;  /* 0x00012004ff047984 */ /* 0x000e620008000c00 */
[----:B0-----:R-:W-:-:S04]  /*0f60*/  IMAD.WIDE R56, R25, 0x4, R56 ;  /* 0x0000000419387825 */ /* 0x001fc800078e0238 */
[C---:B------:R-:W-:Y:S01]  /*0f70*/  FFMA R51, R42.reuse, R12, R51 ;  /* 0x0000000c2a337223 */ /* 0x040fe20000000033 */
        /* <DEDUP_REMOVED lines=11> */
[----:B------:R-:W0:Y:S04]  /*1030*/  LDS.128 R12, [UR4+0x140] ;  /* 0x00014004ff0c7984 */ /* 0x000e280008000c00 */
[----:B------:R-:W0:Y:S04]  /*1040*/  LDS.128 R8, [UR4+0x160] ;  /* 0x00016004ff087984 */ /* 0x000e280008000c00 */
[----:B------:R1:W4:Y:S04]  /*1050*/  LDG.E R31, desc[UR8][R56.64] ;  /* 0x00000008381f7981 */ /* 0x000328000c1e1900 */
[----:B------:R-:W0:Y:S01]  /*1060*/  LDS.128 R16, [UR4+0x170] ;  /* 0x00017004ff107984 */ /* 0x000e220008000c00 */
[C---:B-1----:R-:W-:Y:S01]  /*1070*/  FFMA R49, R42.reuse, R4, R49 ;  /* 0x000000042a317223 */ /* 0x042fe20000000031 */
[C---:B------:R-:W-:Y:S01]  /*1080*/  FFMA R40, R42.reuse, R5, R40 ;  /* 0x000000052a287223 */ /* 0x040fe20000000028 */
[C---:B------:R-:W-:Y:S01]  /*1090*/  FFMA R37, R42.reuse, R6, R37 ;  /* 0x000000062a257223 */ /* 0x040fe20000000025 */
[----:B------:R-:W-:-:S02]  /*10a0*/  FFMA R52, R42, R7, R52 ;  /* 0x000000072a347223 */ /* 0x000fc40000000034 */
[----:B------:R-:W1:Y:S01]  /*10b0*/  LDS.128 R4, [UR4+0x150] ;  /* 0x00015004ff047984 */ /* 0x000e620008000c00 */
[----:B------:R-:W-:-:S04]  /*10c0*/  IMAD.WIDE R56, R25, 0x4, R56 ;  /* 0x0000000419387825 */ /* 0x000fc800078e0238 */
[----:B--2---:R-:W-:-:S04]  /*10d0*/  FMUL R30, R30, UR12 ;  /* 0x0000000c1e1e7c20 */ /* 0x004fc80008400000 */
[C---:B0-----:R-:W-:Y:S01]  /*10e0*/  FFMA R51, R30.reuse, R12, R51 ;  /* 0x0000000c1e337223 */ /* 0x041fe20000000033 */
[C---:B------:R-:W-:Y:S01]  /*10f0*/  FFMA R50, R30.reuse, R13, R50 ;  /* 0x0000000d1e327223 */ /* 0x040fe20000000032 */
[C---:B------:R-:W-:Y:S01]  /*1100*/  FFMA R45, R30.reuse, R14, R45 ;  /* 0x0000000e1e2d7223 */ /* 0x040fe2000000002d */
[C---:B------:R-:W-:Y:S01]  /*1110*/  FFMA R48, R30.reuse, R15, R48 ;  /* 0x0000000f1e307223 */ /* 0x040fe20000000030 */
[C---:B------:R-:W-:Y:S01]  /*1120*/  FFMA R49, R30.reuse, R8, R49 ;  /* 0x000000081e317223 */ /* 0x040fe20000000031 */
[C---:B------:R-:W-:Y:S01]  /*1130*/  FFMA R40, R30.reuse, R9, R40 ;  /* 0x000000091e287223 */ /* 0x040fe20000000028 */
[C---:B------:R-:W-:Y:S01]  /*1140*/  FFMA R37, R30.reuse, R10, R37 ;  /* 0x0000000a1e257223 */ /* 0x040fe20000000025 */
[C---:B------:R-:W-:Y:S01]  /*1150*/  FFMA R52, R30.reuse, R11, R52 ;  /* 0x0000000b1e347223 */ /* 0x040fe20000000034 */
[----:B------:R-:W-:Y:S01]  /*1160*/  LDS.128 R12, [UR4+0x190] ;  /* 0x00019004ff0c7984 */ /* 0x000fe20008000c00 */
[C---:B------:R-:W-:Y:S01]  /*1170*/  FFMA R39, R30.reuse, R16, R39 ;  /* 0x000000101e277223 */ /* 0x040fe20000000027 */
[C---:B------:R-:W-:Y:S01]  /*1180*/  FFMA R54, R30.reuse, R17, R54 ;  /* 0x000000111e367223 */ /* 0x040fe20000000036 */
[C---:B------:R-:W-:Y:S01]  /*1190*/  FFMA R53, R30.reuse, R18, R53 ;  /* 0x000000121e357223 */ /* 0x040fe20000000035 */
[C---:B------:R-:W-:Y:S01]  /*11a0*/  FFMA R36, R30.reuse, R19, R36 ;  /* 0x000000131e247223 */ /* 0x040fe20000000024 */
[----:B------:R-:W-:Y:S04]  /*11b0*/  LDS.128 R8, [UR4+0x1a0] ;  /* 0x0001a004ff087984 */ /* 0x000fe80008000c00 */
[----:B------:R-:W-:Y:S01]  /*11c0*/  LDS.128 R16, [UR4+0x1c0] ;  /* 0x0001c004ff107984 */ /* 0x000fe20008000c00 */
[C---:B-1----:R-:W-:Y:S01]  /*11d0*/  FFMA R41, R30.reuse, R4, R41 ;  /* 0x000000041e297223 */ /* 0x042fe20000000029 */
[C---:B------:R-:W-:Y:S01]  /*11e0*/  FFMA R46, R30.reuse, R5, R46 ;  /* 0x000000051e2e7223 */ /* 0x040fe2000000002e */
[C---:B------:R-:W-:Y:S01]  /*11f0*/  FFMA R43, R30.reuse, R6, R43 ;  /* 0x000000061e2b7223 */ /* 0x040fe2000000002b */
[----:B------:R-:W-:-:S02]  /*1200*/  FFMA R38, R30, R7, R38 ;  /* 0x000000071e267223 */ /* 0x000fc40000000026 */
[----:B------:R-:W0:Y:S04]  /*1210*/  LDS.128 R4, [UR4+0x180] ;  /* 0x00018004ff047984 */ /* 0x000e280008000c00 */
[----:B------:R1:W2:Y:S01]  /*1220*/  LDG.E R30, desc[UR8][R56.64] ;  /* 0x00000008381e7981 */ /* 0x0002a2000c1e1900 */
[----:B---3--:R-:W-:Y:S01]  /*1230*/  FMUL R42, R29, UR12 ;  /* 0x0000000c1d2a7c20 */ /* 0x008fe20008400000 */
[----:B-1----:R-:W-:-:S05]  /*1240*/  IMAD.WIDE R56, R25, 0x4, R56 ;  /* 0x0000000419387825 */ /* 0x002fca00078e0238 */
[----:B------:R1:W3:Y:S01]  /*1250*/  LDG.E R29, desc[UR8][R56.64] ;  /* 0x00000008381d7981 */ /* 0x0002e2000c1e1900 */
[C---:B0-----:R-:W-:Y:S01]  /*1260*/  FFMA R51, R42.reuse, R4, R51 ;  /* 0x000000042a337223 */ /* 0x041fe20000000033 */
[C---:B------:R-:W-:Y:S01]  /*1270*/  FFMA R50, R42.reuse, R5, R50 ;  /* 0x000000052a327223 */ /* 0x040fe20000000032 */
[C---:B------:R-:W-:Y:S01]  /*1280*/  FFMA R45, R42.reuse, R6, R45 ;  /* 0x000000062a2d7223 */ /* 0x040fe2000000002d */
[----:B------:R-:W-:Y:S02]  /*1290*/  FFMA R48, R42, R7, R48 ;  /* 0x000000072a307223 */ /* 0x000fe40000000030 */
[----:B------:R-:W0:Y:S01]  /*12a0*/  LDS.128 R4, [UR4+0x1b0] ;  /* 0x0001b004ff047984 */ /* 0x000e220008000c00 */
[----:B-1----:R-:W-:-:S04]  /*12b0*/  IMAD.WIDE R56, R25, 0x4, R56 ;  /* 0x0000000419387825 */ /* 0x002fc800078e0238 */
        /* <DEDUP_REMOVED lines=8> */
[----:B------:R-:W1:Y:S04]  /*1340*/  LDS.128 R12, [UR4+0x1d0] ;  /* 0x0001d004ff0c7984 */ /* 0x000e680008000c00 */
[----:B------:R-:W1:Y:S01]  /*1350*/  LDS.128 R8, [UR4+0x1e0] ;  /* 0x0001e004ff087984 */ /* 0x000e620008000c00 */
[C---:B0-----:R-:W-:Y:S01]  /*1360*/  FFMA R39, R42.reuse, R4, R39 ;  /* 0x000000042a277223 */ /* 0x041fe20000000027 */
[C---:B------:R-:W-:Y:S01]  /*1370*/  FFMA R54, R42.reuse, R5, R54 ;  /* 0x000000052a367223 */ /* 0x040fe20000000036 */
[C---:B------:R-:W-:Y:S01]  /*1380*/  FFMA R53, R42.reuse, R6, R53 ;  /* 0x000000062a357223 */ /* 0x040fe20000000035 */
[----:B------:R-:W-:Y:S01]  /*1390*/  FFMA R36, R42, R7, R36 ;  /* 0x000000072a247223 */ /* 0x000fe20000000024 */
[----:B-----5:R-:W-:Y:S01]  /*13a0*/  FMUL R42, R28, UR12 ;  /* 0x0000000c1c2a7c20 */ /* 0x020fe20008400000 */
[----:B------:R-:W0:Y:S04]  /*13b0*/  LDS.128 R4, [UR4+0x1f0] ;  /* 0x0001f004ff047984 */ /* 0x000e280008000c00 */
[----:B------:R5:W3:Y:S01]  /*13c0*/  LDG.E R28, desc[UR8][R56.64] ;  /* 0x00000008381c7981 */ /* 0x000ae2000c1e1900 */
[----:B----4-:R-:W-:-:S04]  /*13d0*/  FMUL R44, R35, UR12 ;  /* 0x0000000c232c7c20 */ /* 0x010fc80008400000 */
[C---:B------:R-:W-:Y:S01]  /*13e0*/  FFMA R51, R44.reuse, R16, R51 ;  /* 0x000000102c337223 */ /* 0x040fe20000000033 */
[C---:B------:R-:W-:Y:S01]  /*13f0*/  FFMA R50, R44.reuse, R17, R50 ;  /* 0x000000112c327223 */ /* 0x040fe20000000032 */
[----:B------:R-:W-:Y:S01]  /*1400*/  FFMA R45, R44, R18, R45 ;  /* 0x000000122c2d7223 */ /* 0x000fe2000000002d */
[----:B-----5:R-:W-:-:S04]  /*1410*/  IMAD.WIDE R56, R25, 0x4, R56 ;  /* 0x0000000419387825 */ /* 0x020fc800078e0238 */
[C---:B------:R-:W-:Y:S01]  /*1420*/  FFMA R48, R44.reuse, R19, R48 ;  /* 0x000000132c307223 */ /* 0x040fe20000000030 */
[C---:B-1----:R-:W-:Y:S01]  /*1430*/  FFMA R41, R44.reuse, R12, R41 ;  /* 0x0000000c2c297223 */ /* 0x042fe20000000029 */
        /* <DEDUP_REMOVED lines=8> */
[----:B------:R-:W4:Y:S04]  /*14c0*/  LDS.128 R8, [UR4+0x210] ;  /* 0x00021004ff087984 */ /* 0x000f280008000c00 */
[----:B------:R-:W5:Y:S04]  /*14d0*/  LDS.128 R12, [UR4+0x220] ;  /* 0x00022004ff0c7984 */ /* 0x000f680008000c00 */
[----:B------:R-:W3:Y:S01]  /*14e0*/  LDG.E R35, desc[UR8][R56.64] ;  /* 0x0000000838237981 */ /* 0x000ee2000c1e1900 */
[C---:B0-----:R-:W-:Y:S01]  /*14f0*/  FFMA R39, R44.reuse, R4, R39 ;  /* 0x000000042c277223 */ /* 0x041fe20000000027 */
[C---:B------:R-:W-:Y:S01]  /*1500*/  FFMA R54, R44.reuse, R5, R54 ;  /* 0x000000052c367223 */ /* 0x040fe20000000036 */
[C---:B------:R-:W-:Y:S01]  /*1510*/  FFMA R53, R44.reuse, R6, R53 ;  /* 0x000000062c357223 */ /* 0x040fe20000000035 */
[----:B------:R-:W-:-:S02]  /*1520*/  FFMA R36, R44, R7, R36 ;  /* 0x000000072c247223 */ /* 0x000fc40000000024 */
[----:B------:R-:W0:Y:S01]  /*1530*/  LDS.128 R4, [UR4+0x230] ;  /* 0x00023004ff047984 */ /* 0x000e220008000c00 */
[----:B------:R-:W-:-:S04]  /*1540*/  IMAD.WIDE R58, R25, 0x4, R56 ;  /* 0x00000004193a7825 */ /* 0x000fc800078e0238 */
[C---:B-1----:R-:W-:Y:S01]  /*1550*/  FFMA R51, R42.reuse, R16, R51 ;  /* 0x000000102a337223 */ /* 0x042fe20000000033 */
[C---:B------:R-:W-:Y:S01]  /*1560*/  FFMA R50, R42.reuse, R17, R50 ;  /* 0x000000112a327223 */ /* 0x040fe20000000032 */
[C---:B------:R-:W-:Y:S01]  /*1570*/  FFMA R45, R42.reuse, R18, R45 ;  /* 0x000000122a2d7223 */ /* 0x040fe2000000002d */
[C---:B------:R-:W-:Y:S01]  /*1580*/  FFMA R48, R42.reuse, R19, R48 ;  /* 0x000000132a307223 */ /* 0x040fe20000000030 */
[C---:B----4-:R-:W-:Y:S01]  /*1590*/  FFMA R41, R42.reuse, R8, R41 ;  /* 0x000000082a297223 */ /* 0x050fe20000000029 */
[C---:B------:R-:W-:Y:S01]  /*15a0*/  FFMA R46, R42.reuse, R9, R46 ;  /* 0x000000092a2e7223 */ /* 0x040fe2000000002e */
[C---:B------:R-:W-:Y:S01]  /*15b0*/  FFMA R43, R42.reuse, R10, R43 ;  /* 0x0000000a2a2b7223 */ /* 0x040fe2000000002b */
[C---:B------:R-:W-:Y:S01]  /*15c0*/  FFMA R38, R42.reuse, R11, R38 ;  /* 0x0000000b2a267223 */ /* 0x040fe20000000026 */
[C---:B-----5:R-:W-:Y:S01]  /*15d0*/  FFMA R49, R42.reuse, R12, R49 ;  /* 0x0000000c2a317223 */ /* 0x060fe20000000031 */
[C---:B------:R-:W-:Y:S01]  /*15e0*/  FFMA R40, R42.reuse, R13, R40 ;  /* 0x0000000d2a287223 */ /* 0x040fe20000000028 */
[C---:B------:R-:W-:Y:S01]  /*15f0*/  FFMA R37, R42.reuse, R14, R37 ;  /* 0x0000000e2a257223 */ /* 0x040fe20000000025 */
[C---:B------:R-:W-:Y:S01]  /*1600*/  FFMA R52, R42.reuse, R15, R52 ;  /* 0x0000000f2a347223 */ /* 0x040fe20000000034 */
[----:B------:R-:W1:Y:S04]  /*1610*/  LDS.128 R8, [UR4+0x240] ;  /* 0x00024004ff087984 */ /* 0x000e680008000c00 */
[----:B------:R-:W4:Y:S04]  /*1620*/  LDS.128 R12, [UR4+0x250] ;  /* 0x00025004ff0c7984 */ /* 0x000f280008000c00 */
[----:B------:R-:W5:Y:S01]  /*1630*/  LDS.128 R16, [UR4+0x270] ;  /* 0x00027004ff107984 */ /* 0x000f620008000c00 */
[C---:B0-----:R-:W-:Y:S01]  /*1640*/  FFMA R39, R42.reuse, R4, R39 ;  /* 0x000000042a277223 */ /* 0x041fe20000000027 */
[C---:B------:R-:W-:Y:S01]  /*1650*/  FFMA R54, R42.reuse, R5, R54 ;  /* 0x000000052a367223 */ /* 0x040fe20000000036 */
[C---:B------:R-:W-:Y:S01]  /*1660*/  FFMA R53, R42.reuse, R6, R53 ;  /* 0x000000062a357223 */ /* 0x040fe20000000035 */
[----:B------:R-:W-:Y:S01]  /*1670*/  FFMA R36, R42, R7, R36 ;  /* 0x000000072a247223 */ /* 0x000fe20000000024 */
[----:B------:R-:W-:Y:S01]  /*1680*/  FMUL R42, R24, UR12 ;  /* 0x0000000c182a7c20 */ /* 0x000fe20008400000 */
[----:B------:R-:W0:Y:S04]  /*1690*/  LDS.128 R4, [UR4+0x260] ;  /* 0x00026004ff047984 */ /* 0x000e280008000c00 */
[----:B------:R-:W3:Y:S01]  /*16a0*/  LDG.E R24, desc[UR8][R58.64] ;  /* 0x000000083a187981 */ /* 0x000ee2000c1e1900 */
        /* <DEDUP_REMOVED lines=8> */
[----:B------:R-:W1:Y:S04]  /*1730*/  LDS.128 R8, [UR4+0x280] ;  /* 0x00028004ff087984 */ /* 0x000e680008000c00 */
[----:B------:R-:W4:Y:S01]  /*1740*/  LDS.128 R12, [UR4+0x290] ;  /* 0x00029004ff0c7984 */ /* 0x000f220008000c00 */
[C---:B-----5:R-:W-:Y:S01]  /*1750*/  FFMA R39, R42.reuse, R16, R39 ;  /* 0x000000102a277223 */ /* 0x060fe20000000027 */
[C---:B0-----:R-:W-:Y:S01]  /*1760*/  FFMA R49, R42.reuse, R4, R49 ;  /* 0x000000042a317223 */ /* 0x041fe20000000031 */
[C---:B------:R-:W-:Y:S01]  /*1770*/  FFMA R40, R42.reuse, R5, R40 ;  /* 0x000000052a287223 */ /* 0x040fe20000000028 */
[C---:B------:R-:W-:Y:S01]  /*1780*/  FFMA R37, R42.reuse, R6, R37 ;  /* 0x000000062a257223 */ /* 0x040fe20000000025 */
[C---:B------:R-:W-:Y:S01]  /*1790*/  FFMA R52, R42.reuse, R7, R52 ;  /* 0x000000072a347223 */ /* 0x040fe20000000034 */
[C---:B------:R-:W-:Y:S01]  /*17a0*/  FFMA R54, R42.reuse, R17, R54 ;  /* 0x000000112a367223 */ /* 0x040fe20000000036 */
[C---:B------:R-:W-:Y:S01]  /*17b0*/  FFMA R53, R42.reuse, R18, R53 ;  /* 0x000000122a357223 */ /* 0x040fe20000000035 */
[----:B------:R-:W-:Y:S01]  /*17c0*/  FFMA R36, R42, R19, R36 ;  /* 0x000000132a247223 */ /* 0x000fe20000000024 */
[----:B------:R-:W0:Y:S04]  /*17d0*/  LDS.128 R4, [UR4+0x2b0] ;  /* 0x0002b004ff047984 */ /* 0x000e280008000c00 */
[----:B------:R-:W5:Y:S01]  /*17e0*/  LDS.128 R16, [UR4+0x2a0] ;  /* 0x0002a004ff107984 */ /* 0x000f620008000c00 */
[----:B------:R-:W-:-:S04]  /*17f0*/  FMUL R42, R31, UR12 ;  /* 0x0000000c1f2a7c20 */ /* 0x000fc80008400000 */
        /* <DEDUP_REMOVED lines=10> */
[C---:B0-----:R-:W-:Y:S01]  /*18a0*/  FFMA R39, R42.reuse, R4, R39 ;  /* 0x000000042a277223 */ /* 0x041fe20000000027 */
[C---:B------:R-:W-:Y:S01]  /*18b0*/  FFMA R54, R42.reuse, R5, R54 ;  /* 0x000000052a367223 */ /* 0x040fe20000000036 */
[C---:B------:R-:W-:Y:S01]  /*18c0*/  FFMA R53, R42.reuse, R6, R53 ;  /* 0x000000062a357223 */ /* 0x040fe20000000035 */
[C---:B------:R-:W-:Y:S01]  /*18d0*/  FFMA R36, R42.reuse, R7, R36 ;  /* 0x000000072a247223 */ /* 0x040fe20000000024 */
[C---:B-----5:R-:W-:Y:S01]  /*18e0*/  FFMA R49, R42.reuse, R16, R49 ;  /* 0x000000102a317223 */ /* 0x060fe20000000031 */
[C---:B------:R-:W-:Y:S01]  /*18f0*/  FFMA R40, R42.reuse, R17, R40 ;  /* 0x000000112a287223 */ /* 0x040fe20000000028 */
[C---:B------:R-:W-:Y:S01]  /*1900*/  FFMA R37, R42.reuse, R18, R37 ;  /* 0x000000122a257223 */ /* 0x040fe20000000025 */
[----:B------:R-:W-:Y:S01]  /*1910*/  FFMA R52, R42, R19, R52 ;  /* 0x000000132a347223 */ /* 0x000fe20000000034 */
[----:B------:R-:W0:Y:S04]  /*1920*/  LDS.128 R4, [UR4+0x2e0] ;  /* 0x0002e004ff047984 */ /* 0x000e280008000c00 */
[----:B------:R-:W5:Y:S01]  /*1930*/  LDS.128 R16, [UR4+0x2f0] ;  /* 0x0002f004ff107984 */ /* 0x000f620008000c00 */
[----:B--2---:R-:W-:-:S04]  /*1940*/  FMUL R30, R30, UR12 ;  /* 0x0000000c1e1e7c20 */ /* 0x004fc80008400000 */
        /* <DEDUP_REMOVED lines=9> */
[----:B------:R-:W2:Y:S01]  /*19e0*/  LDS.128 R12, [UR4+0x300] ;  /* 0x00030004ff0c7984 */ /* 0x000ea20008000c00 */
        /* <DEDUP_REMOVED lines=8> */
[----:B------:R-:W0:Y:S01]  /*1a70*/  LDS.128 R4, [UR4+0x320] ;  /* 0x00032004ff047984 */ /* 0x000e220008000c00 */
[----:B---3--:R-:W-:-:S03]  /*1a80*/  FMUL R30, R29, UR12 ;  /* 0x0000000c1d1e7c20 */ /* 0x008fc60008400000 */
[----:B------:R-:W3:Y:S01]  /*1a90*/  LDS.128 R16, [UR4+0x330] ;  /* 0x00033004ff107984 */ /* 0x000ee20008000c00 */
[C---:B-1----:R-:W-:Y:S01]  /*1aa0*/  FFMA R41, R30.reuse, R8, R41 ;  /* 0x000000081e297223 */ /* 0x042fe20000000029 */
[C---:B------:R-:W-:Y:S01]  /*1ab0*/  FFMA R46, R30.reuse, R9, R46 ;  /* 0x000000091e2e7223 */ /* 0x040fe2000000002e */
[C---:B------:R-:W-:Y:S01]  /*1ac0*/  FFMA R43, R30.reuse, R10, R43 ;  /* 0x0000000a1e2b7223 */ /* 0x040fe2000000002b */
[C---:B------:R-:W-:Y:S01]  /*1ad0*/  FFMA R38, R30.reuse, R11, R38 ;  /* 0x0000000b1e267223 */ /* 0x040fe20000000026 */
[C---:B--2---:R-:W-:Y:S01]  /*1ae0*/  FFMA R51, R30.reuse, R12, R51 ;  /* 0x0000000c1e337223 */ /* 0x044fe20000000033 */
        /* <DEDUP_REMOVED lines=9> */
[C---:B---3--:R-:W-:Y:S01]  /*1b80*/  FFMA R39, R30.reuse, R16, R39 ;  /* 0x000000101e277223 */ /* 0x048fe20000000027 */
[C---:B------:R-:W-:Y:S01]  /*1b90*/  FFMA R54, R30.reuse, R17, R54 ;  /* 0x000000111e367223 */ /* 0x040fe20000000036 */
[C---:B------:R-:W-:Y:S01]  /*1ba0*/  FFMA R53, R30.reuse, R18, R53 ;  /* 0x000000121e357223 */ /* 0x040fe20000000035 */
[----:B------:R-:W-:Y:S01]  /*1bb0*/  FFMA R36, R30, R19, R36 ;  /* 0x000000131e247223 */ /* 0x000fe20000000024 */
[----:B------:R-:W0:Y:S04]  /*1bc0*/  LDS.128 R4, [UR4+0x360] ;  /* 0x00036004ff047984 */ /* 0x000e280008000c00 */
[----:B------:R-:W3:Y:S01]  /*1bd0*/  LDS.128 R16, [UR4+0x370] ;  /* 0x00037004ff107984 */ /* 0x000ee20008000c00 */
[----:B------:R-:W-:-:S03]  /*1be0*/  FMUL R42, R28, UR12 ;  /* 0x0000000c1c2a7c20 */ /* 0x000fc60008400000 */
[----:B------:R-:W4:Y:S01]  /*1bf0*/  LDS.128 R28, [UR4+0x380] ;  /* 0x00038004ff1c7984 */ /* 0x000f220008000c00 */
        /* <DEDUP_REMOVED lines=18> */
[----:B------:R-:W0:Y:S01]  /*1d20*/  LDS.128 R4, [UR4+0x3b0] ;  /* 0x0003b004ff047984 */ /* 0x000e220008000c00 */
[----:B------:R-:W-:-:S03]  /*1d30*/  FMUL R42, R35, UR12 ;  /* 0x0000000c232a7c20 */ /* 0x000fc60008400000 */
[----:B------:R-:W-:Y:S01]  /*1d40*/  LDS.128 R16, [UR4+0x3f0] ;  /* 0x0003f004ff107984 */ /* 0x000fe20008000c00 */
[C---:B----4-:R-:W-:Y:S01]  /*1d50*/  FFMA R51, R42.reuse, R28, R51 ;  /* 0x0000001c2a337223 */ /* 0x050fe20000000033 */
[C---:B------:R-:W-:Y:S01]  /*1d60*/  FFMA R50, R42.reuse, R29, R50 ;  /* 0x0000001d2a327223 */ /* 0x040fe20000000032 */
[C---:B------:R-:W-:Y:S01]  /*1d70*/  FFMA R45, R42.reuse, R30, R45 ;  /* 0x0000001e2a2d7223 */ /* 0x040fe2000000002d */
[C---:B------:R-:W-:Y:S02]  /*1d80*/  FFMA R48, R42.reuse, R31, R48 ;  /* 0x0000001f2a307223 */ /* 0x040fe40000000030 */
        /* <DEDUP_REMOVED lines=14> */
[----:B------:R-:W-:Y:S01]  /*1e70*/  FFMA R36, R42, R7, R36 ;  /* 0x000000072a247223 */ /* 0x000fe20000000024 */
[----:B------:R-:W-:-:S04]  /*1e80*/  FMUL R24, R24, UR12 ;  /* 0x0000000c18187c20 */ /* 0x000fc80008400000 */
[C---:B---3--:R-:W-:Y:S01]  /*1e90*/  FFMA R4, R24.reuse, R28, R51 ;  /* 0x0000001c18047223 */ /* 0x048fe20000000033 */
[C---:B------:R-:W-:Y:S01]  /*1ea0*/  FFMA R5, R24.reuse, R29, R50 ;  /* 0x0000001d18057223 */ /* 0x040fe20000000032 */
[C---:B------:R-:W-:Y:S01]  /*1eb0*/  FFMA R6, R24.reuse, R30, R45 ;  /* 0x0000001e18067223 */ /* 0x040fe2000000002d */
[C---:B------:R-:W-:Y:S01]  /*1ec0*/  FFMA R7, R24.reuse, R31, R48 ;  /* 0x0000001f18077223 */ /* 0x040fe20000000030 */
[C---:B------:R-:W-:Y:S01]  /*1ed0*/  FFMA R16, R24.reuse, R16, R39 ;  /* 0x0000001018107223 */ /* 0x040fe20000000027 */
[C---:B------:R-:W-:Y:S01]  /*1ee0*/  FFMA R17, R24.reuse, R17, R54 ;  /* 0x0000001118117223 */ /* 0x040fe20000000036 */
[C---:B------:R-:W-:Y:S01]  /*1ef0*/  FFMA R18, R24.reuse, R18, R53 ;  /* 0x0000001218127223 */ /* 0x040fe20000000035 */
[C---:B------:R-:W-:Y:S01]  /*1f00*/  FFMA R19, R24.reuse, R19, R36 ;  /* 0x0000001318137223 */ /* 0x040fe20000000024 */
[C---:B-1----:R-:W-:Y:S01]  /*1f10*/  FFMA R8, R24.reuse, R8, R41 ;  /* 0x0000000818087223 */ /* 0x042fe20000000029 */
[C---:B------:R-:W-:Y:S01]  /*1f20*/  FFMA R9, R24.reuse, R9, R46 ;  /* 0x0000000918097223 */ /* 0x040fe2000000002e */
[C---:B------:R-:W-:Y:S01]  /*1f30*/  FFMA R10, R24.reuse, R10, R43 ;  /* 0x0000000a180a7223 */ /* 0x040fe2000000002b */
[C---:B------:R-:W-:Y:S01]  /*1f40*/  FFMA R11, R24.reuse, R11, R38 ;  /* 0x0000000b180b7223 */ /* 0x040fe20000000026 */
[C---:B--2---:R-:W-:Y:S01]  /*1f50*/  FFMA R12, R24.reuse, R12, R49 ;  /* 0x0000000c180c7223 */ /* 0x044fe20000000031 */
[C---:B------:R-:W-:Y:S01]  /*1f60*/  FFMA R13, R24.reuse, R13, R40 ;  /* 0x0000000d180d7223 */ /* 0x040fe20000000028 */
[C---:B------:R-:W-:Y:S01]  /*1f70*/  FFMA R14, R24.reuse, R14, R37 ;  /* 0x0000000e180e7223 */ /* 0x040fe20000000025 */
[----:B------:R-:W-:Y:S01]  /*1f80*/  FFMA R15, R24, R15, R52 ;  /* 0x0000000f180f7223 */ /* 0x000fe20000000034 */
[----:B------:R1:W-:Y:S04]  /*1f90*/  STL.128 [R1], R4 ;  /* 0x0000000401007387 */ /* 0x0003e80000100c00 */
[----:B------:R1:W-:Y:S04]  /*1fa0*/  STL.128 [R1+0x10], R8 ;  /* 0x0000100801007387 */ /* 0x0003e80000100c00 */
[----:B------:R1:W-:Y:S04]  /*1fb0*/  STL.128 [R1+0x20], R12 ;  /* 0x0000200c01007387 */ /* 0x0003e80000100c00 */
[----:B------:R1:W-:Y:S01]  /*1fc0*/  STL.128 [R1+0x30], R16 ;  /* 0x0000301001007387 */ /* 0x0003e20000100c00 */
[----:B------:R-:W-:Y:S01]  /*1fd0*/  HFMA2 R24, -RZ, RZ, 0, 5.9604644775390625e-08 ;  /* 0x00000001ff187431 */ /* 0x000fe200000001ff */
[----:B------:R-:W-:-:S07]  /*1fe0*/  LEA R27, R25, R27, 0x4 ;  /* 0x0000001b191b7211 */ /* 0x000fce00078e20ff */
.L_x_11:
[----:B------:R-:W-:Y:S05]  /*1ff0*/  BSYNC.RECONVERGENT B0 ;  /* 0x0000000000007941 */ /* 0x000fea0003800200 */
.L_x_10:
[----:B0-----:R-:W0:Y:S01]  /*2000*/  LDC R25, c[0x0][0x398] ;  /* 0x0000e600ff197b82 */ /* 0x001e220000000800 */
[----:B------:R-:W-:-:S07]  /*2010*/  IADD3 R23, PT, PT, R23, 0x1, RZ ;  /* 0x0000000117177810 */ /* 0x000fce0007ffe0ff */
[----:B------:R-:W-:Y:S01]  /*2020*/  BAR.SYNC.DEFER_BLOCKING 0x0 ;  /* 0x0000000000007b1d */ /* 0x000fe20000010000 */
[----:B------:R-:W-:Y:S02]  /*2030*/  ISETP.NE.AND P5, PT, R23, RZ, PT ;  /* 0x000000ff1700720c */ /* 0x000fe40003fa5270 */
[C---:B0-----:R-:W-:Y:S02]  /*2040*/  LEA R22, R25.reuse, R22, 0x4 ;  /* 0x0000001619167211 */ /* 0x041fe400078e20ff */
[C---:B------:R-:W-:Y:S02]  /*2050*/  LEA R21, R25.reuse, R21, 0x4 ;  /* 0x0000001519157211 */ /* 0x040fe400078e20ff */
[C---:B------:R-:W-:Y:S02]  /*2060*/  LEA R20, R25.reuse, R20, 0x4 ;  /* 0x0000001419147211 */ /* 0x040fe400078e20ff */
[----:B------:R-:W-:-:S05]  /*2070*/  LEA R2, R25, R2, 0x4 ;  /* 0x0000000219027211 */ /* 0x000fca00078e20ff */
[----:B------:R-:W-:Y:S05]  /*2080*/  @P5 BRA `(.L_x_12) ;  /* 0xffffffe000d85947 */ /* 0x000fea000383ffff */
.L_x_7:
[----:B------:R-:W0:Y:S01]  /*2090*/  S2UR UR4, SR_CTAID.Y ;  /* 0x00000000000479c3 */ /* 0x000e220000002600 */
[----:B------:R-:W-:Y:S02]  /*20a0*/  ISETP.GE.AND P0, PT, R33, 0x1, PT ;  /* 0x000000012100780c */ /* 0x000fe40003f06270 */
[----:B------:R-:W-:Y:S01]  /*20b0*/  PRMT R2, R24, 0x7610, R2 ;  /* 0x0000761018027816 */ /* 0x000fe20000000002 */
[----:B0-----:R-:W-:-:S10]  /*20c0*/  USHF.L.U32 UR4, UR4, 0x4, URZ ;  /* 0x0000000404047899 */ /* 0x001fd400080006ff */
[----:B------:R-:W-:Y:S05]  /*20d0*/  @!P0 BRA `(.L_x_13) ;  /* 0x0000001000348947 */ /* 0x000fea0003800000 */
[----:B------:R-:W0:Y:S01]  /*20e0*/  S2R R35, SR_TID.X ;  /* 0x0000000000237919 */ /* 0x000e220000002100 */
[----:B------:R-:W-:Y:S01]  /*20f0*/  BSSY.RECONVERGENT B0, `(.L_x_14) ;  /* 0x000003c000007945 */ /* 0x000fe20003800200 */
[----:B------:R-:W2:Y:S01]  /*2100*/  S2R R26, SR_TID.Y ;  /* 0x00000000001a7919 */ /* 0x000ea20000002200 */
[----:B0-----:R-:W-:-:S13]  /*2110*/  ISETP.GE.AND P0, PT, R35, R33, PT ;  /* 0x000000212300720c */ /* 0x001fda0003f06270 */
[----:B--2---:R-:W-:Y:S05]  /*2120*/  @!P0 BRA `(.L_x_15) ;  /* 0x00000000002c8947 */ /* 0x004fea0003800000 */
[----:B------:R-:W0:Y:S01]  /*2130*/  S2UR UR6, SR_CgaCtaId ;  /* 0x00000000000679c3 */ /* 0x000e220000008800 */
[----:B------:R-:W-:Y:S01]  /*2140*/  UMOV UR5, 0x400 ;  /* 0x0000040000057882 */ /* 0x000fe20000000000 */
[----:B------:R-:W-:Y:S01]  /*2150*/  LEA R26, R35, R26, 0x4 ;  /* 0x0000001a231a7211 */ /* 0x000fe200078e20ff */
[----:B0-----:R-:W-:-:S06]  /*2160*/  ULEA UR5, UR6, UR5, 0x18 ;  /* 0x0000000506057291 */ /* 0x001fcc000f8ec0ff */
[----:B------:R-:W-:-:S04]  /*2170*/  MOV R48, UR5 ;  /* 0x0000000500307c02 */ /* 0x000fc80008000f00 */
[----:B------:R-:W-:-:S05]  /*2180*/  LEA R26, R26, R48, 0x2 ;  /* 0x000000301a1a7211 */ /* 0x000fca00078e10ff */
[----:B------:R0:W-:Y:S04]  /*2190*/  STS [R26], RZ ;  /* 0x000000ff1a007388 */ /* 0x0001e80000000800 */
[----:B------:R0:W-:Y:S04]  /*21a0*/  STS [R26+0x10], RZ ;  /* 0x000010ff1a007388 */ /* 0x0001e80000000800 */
[----:B------:R0:W-:Y:S04]  /*21b0*/  STS [R26+0x20], RZ ;  /* 0x000020ff1a007388 */ /* 0x0001e80000000800 */
[----:B------:R0:W-:Y:S01]  /*21c0*/  STS [R26+0x30], RZ ;  /* 0x000030ff1a007388 */ /* 0x0001e20000000800 */
[----:B------:R-:W-:Y:S05]  /*21d0*/  BRA `(.L_x_16) ;  /* 0x0000000000b47947 */ /* 0x000fea0003800000 */
.L_x_15:
[----:B------:R-:W0:Y:S01]  /*21e0*/  LDCU UR5, c[0x0][0x380] ;  /* 0x00007000ff0577ac */ /* 0x000e220008000800 */
[----:B------:R-:W-:Y:S01]  /*21f0*/  IADD3 R20, PT, PT, R26, UR4, RZ ;  /* 0x000000041a147c10 */ /* 0x000fe2000fffe0ff */
[----:B------:R-:W2:Y:S01]  /*2200*/  LDC.64 R30, c[0x0][0x398] ;  /* 0x0000e600ff1e7b82 */ /* 0x000ea20000000a00 */
[----:B------:R-:W-:Y:S02]  /*2210*/  LEA R37, R32, R35, 0x4 ;  /* 0x0000002320257211 */ /* 0x000fe400078e20ff */
[C---:B------:R-:W-:Y:S02]  /*2220*/  IADD3 R21, PT, PT, R20.reuse, 0x4, RZ ;  /* 0x0000000414157810 */ /* 0x040fe40007ffe0ff */
[C---:B------:R-:W-:Y:S02]  /*2230*/  IADD3 R22, PT, PT, R20.reuse, 0x8, RZ ;  /* 0x0000000814167810 */ /* 0x040fe40007ffe0ff */
[C---:B0-----:R-:W-:Y:S02]  /*2240*/  ISETP.GE.AND P0, PT, R20.reuse, UR5, PT ;  /* 0x0000000514007c0c */ /* 0x041fe4000bf06270 */
[----:B------:R-:W-:-:S02]  /*2250*/  IADD3 R20, PT, PT, R20, 0xc, RZ ;  /* 0x0000000c14147810 */ /* 0x000fc40007ffe0ff */
[----:B------:R-:W-:Y:S02]  /*2260*/  ISETP.GE.AND P1, PT, R21, UR5, PT ;  /* 0x0000000515007c0c */ /* 0x000fe4000bf26270 */
[----:B------:R-:W-:Y:S02]  /*2270*/  ISETP.GE.AND P3, PT, R20, UR5, PT ;  /* 0x0000000514007c0c */ /* 0x000fe4000bf66270 */
[----:B------:R-:W-:Y:S01]  /*2280*/  ISETP.GE.AND P2, PT, R22, UR5, PT ;  /* 0x0000000516007c0c */ /* 0x000fe2000bf46270 */
[----:B--2---:R-:W-:-:S04]  /*2290*/  IMAD R32, R31, UR4, RZ ;  /* 0x000000041f207c24 */ /* 0x004fc8000f8e02ff */
[----:B------:R-:W0:Y:S01]  /*22a0*/  @!P0 LDC.64 R28, c[0x0][0x390] ;  /* 0x0000e400ff1c8b82 */ /* 0x000e220000000a00 */
[----:B------:R-:W-:-:S03]  /*22b0*/  IMAD R30, R37, R30, R32 ;  /* 0x0000001e251e7224 */ /* 0x000fc600078e0220 */
[C---:B------:R-:W-:Y:S01]  /*22c0*/  @!P1 IADD3 R32, PT, PT, R26.reuse, 0x4, RZ ;  /* 0x000000041a209810 */ /* 0x040fe20007ffe0ff */
[CCC-:B------:R-:W-:Y:S01]  /*22d0*/  @!P0 IMAD R37, R26.reuse, R31.reuse, R30.reuse ;  /* 0x0000001f1a258224 */ /* 0x1c0fe200078e021e */
[C---:B------:R-:W-:Y:S02]  /*22e0*/  @!P3 IADD3 R38, PT, PT, R26.reuse, 0xc, RZ ;  /* 0x0000000c1a26b810 */ /* 0x040fe40007ffe0ff */
[----:B------:R-:W2:Y:S01]  /*22f0*/  @!P3 LDC.64 R20, c[0x0][0x390] ;  /* 0x0000e400ff14bb82 */ /* 0x000ea20000000a00 */
[----:B------:R-:W-:Y:S01]  /*2300*/  @!P2 IADD3 R36, PT, PT, R26, 0x8, RZ ;  /* 0x000000081a24a810 */ /* 0x000fe20007ffe0ff */
[----:B------:R-:W-:Y:S01]  /*2310*/  @!P1 IMAD R39, R32, R31, R30 ;  /* 0x0000001f20279224 */ /* 0x000fe200078e021e */
[----:B------:R-:W-:-:S03]  /*2320*/  MOV R32, RZ ;  /* 0x000000ff00207202 */ /* 0x000fc60000000f00 */
[-CC-:B------:R-:W-:Y:S02]  /*2330*/  @!P2 IMAD R41, R36, R31.reuse, R30.reuse ;  /* 0x0000001f2429a224 */ /* 0x180fe400078e021e */
[----:B------:R-:W-:Y:S01]  /*2340*/  HFMA2 R36, -RZ, RZ, 0, 0 ;  /* 0x00000000ff247431 */ /* 0x000fe200000001ff */
[----:B------:R-:W3:Y:S01]  /*2350*/  @!P1 LDC.64 R24, c[0x0][0x390] ;  /* 0x0000e400ff189b82 */ /* 0x000ee20000000a00 */
[----:B------:R-:W-:-:S07]  /*2360*/  @!P3 IMAD R31, R38, R31, R30 ;  /* 0x0000001f261fb224 */ /* 0x000fce00078e021e */
[----:B------:R-:W4:Y:S01]  /*2370*/  @!P2 LDC.64 R22, c[0x0][0x390] ;  /* 0x0000e400ff16ab82 */ /* 0x000f220000000a00 */
[----:B0-----:R-:W-:-:S04]  /*2380*/  @!P0 IMAD.WIDE R28, R37, 0x4, R28 ;  /* 0x00000004251c8825 */ /* 0x001fc800078e021c */
[----:B--2---:R-:W-:Y:S01]  /*2390*/  @!P3 IMAD.WIDE R20, R31, 0x4, R20 ;  /* 0x000000041f14b825 */ /* 0x004fe200078e0214 */
[----:B------:R-:W-:-:S04]  /*23a0*/  CS2R R30, SRZ ;  /* 0x00000000001e7805 */ /* 0x000fc8000001ff00 */
[----:B------:R-:W2:Y:S01]  /*23b0*/  @!P3 LDG.E R36, desc[UR8][R20.64] ;  /* 0x000000081424b981 */ /* 0x000ea2000c1e1900 */
[----:B---3--:R-:W-:-:S03]  /*23c0*/  @!P1 IMAD.WIDE R24, R39, 0x4, R24 ;  /* 0x0000000427189825 */ /* 0x008fc600078e0218 */
[----:B------:R-:W3:Y:S04]  /*23d0*/  @!P0 LDG.E R30, desc[UR8][R28.64] ;  /* 0x000000081c1e8981 */ /* 0x000ee8000c1e1900 */
[----:B------:R-:W5:Y:S01]  /*23e0*/  @!P1 LDG.E R31, desc[UR8][R24.64] ;  /* 0x00000008181f9981 */ /* 0x000f62000c1e1900 */
[----:B----4-:R-:W-:-:S05]  /*23f0*/  @!P2 IMAD.WIDE R22, R41, 0x4, R22 ;  /* 0x000000042916a825 */ /* 0x010fca00078e0216 */
[----:B------:R-:W4:Y:S01]  /*2400*/  @!P2 LDG.E R32, desc[UR8][R22.64] ;  /* 0x000000081620a981 */ /* 0x000f22000c1e1900 */
[----:B------:R-:W0:Y:S01]  /*2410*/  S2UR UR6, SR_CgaCtaId ;  /* 0x00000000000679c3 */ /* 0x000e220000008800 */
[----:B------:R-:W-:Y:S01]  /*2420*/  UMOV UR5, 0x400 ;  /* 0x0000040000057882 */ /* 0x000fe20000000000 */
[----:B------:R-:W-:Y:S01]  /*2430*/  LEA R35, R35, R26, 0x4 ;  /* 0x0000001a23237211 */ /* 0x000fe200078e20ff */
[----:B0-----:R-:W-:-:S06]  /*2440*/  ULEA UR5, UR6, UR5, 0x18 ;  /* 0x0000000506057291 */ /* 0x001fcc000f8ec0ff */
[----:B------:R-:W-:-:S04]  /*2450*/  MOV R48, UR5 ;  /* 0x0000000500307c02 */ /* 0x000fc80008000f00 */
[----:B------:R-:W-:-:S05]  /*2460*/  LEA R35, R35, R48, 0x2 ;  /* 0x0000003023237211 */ /* 0x000fca00078e10ff */
[----:B--2---:R2:W-:Y:S04]  /*2470*/  STS [R35+0x30], R36 ;  /* 0x0000302423007388 */ /* 0x0045e80000000800 */
[----:B---3--:R2:W-:Y:S04]  /*2480*/  STS [R35], R30 ;  /* 0x0000001e23007388 */ /* 0x0085e80000000800 */
[----:B-----5:R2:W-:Y:S04]  /*2490*/  STS [R35+0x10], R31 ;  /* 0x0000101f23007388 */ /* 0x0205e80000000800 */
[----:B----4-:R2:W-:Y:S02]  /*24a0*/  STS [R35+0x20], R32 ;  /* 0x0000202023007388 */ /* 0x0105e40000000800 */
.L_x_16:
[----:B------:R-:W-:Y:S05]  /*24b0*/  BSYNC.RECONVERGENT B0 ;  /* 0x0000000000007941 */ /* 0x000fea0003800200 */
.L_x_14:
[----:B------:R-:W3:Y:S01]  /*24c0*/  LDCU UR5, c[0x0][0x384] ;  /* 0x00007080ff0577ac */ /* 0x000ee20008000800 */
[----:B------:R-:W-:Y:S01]  /*24d0*/  BSSY.RECONVERGENT B0, `(.L_x_13) ;  /* 0x00000cd000007945 */ /* 0x000fe20003800200 */
[----:B------:R-:W-:Y:S01]  /*24e0*/  BAR.SYNC.DEFER_BLOCKING 0x0 ;  /* 0x0000000000007b1d */ /* 0x000fe20000010000 */
[----:B---3--:R-:W-:-:S13]  /*24f0*/  ISETP.GE.AND P0, PT, R3, UR5, PT ;  /* 0x0000000503007c0c */ /* 0x008fda000bf06270 */
[----:B------:R-:W-:Y:S05]  /*2500*/  @P0 BRA `(.L_x_17) ;  /* 0x0000000c00240947 */ /* 0x000fea0003800000 */
[----:B------:R-:W3:Y:S01]  /*2510*/  LDC.64 R58, c[0x0][0x3a0] ;  /* 0x0000e800ff3a7b82 */ /* 0x000ee20000000a00 */
[----:B------:R-:W4:Y:S01]  /*2520*/  LDCU UR5, c[0x0][0x3a8] ;  /* 0x00007500ff0577ac */ /* 0x000f220008000800 */
[----:B------:R-:W-:Y:S01]  /*2530*/  IADD3 R2, PT, PT, -R33, RZ, RZ ;  /* 0x000000ff21027210 */ /* 0x000fe20007ffe1ff */
[----:B------:R-:W0:Y:S03]  /*2540*/  LDCU UR6, c[0x0][0x38c] ;  /* 0x00007180ff0677ac */ /* 0x000e260008000800 */
[----:B------:R-:W-:Y:S01]  /*2550*/  ISETP.GE.AND P0, PT, R2, RZ, PT ;  /* 0x000000ff0200720c */ /* 0x000fe20003f06270 */
[----:B----4-:R-:W-:-:S04]  /*2560*/  IMAD R27, R34, UR5, R27 ;  /* 0x00000005221b7c24 */ /* 0x010fc8000f8e021b */
[----:B---3--:R-:W-:-:S08]  /*2570*/  IMAD.WIDE R58, R27, 0x4, R58 ;  /* 0x000000041b3a7825 */ /* 0x008fd000078e023a */
[----:B0-----:R-:W-:Y:S05]  /*2580*/  @P0 BRA `(.L_x_18) ;  /* 0x0000000800800947 */ /* 0x001fea0003800000 */
[----:B------:R-:W-:Y:S02]  /*2590*/  IADD3 R20, PT, PT, -R2, RZ, RZ ;  /* 0x000000ff02147210 */ /* 0x000fe40007ffe1ff */
[----:B------:R-:W-:Y:S02]  /*25a0*/  PLOP3.LUT P0, PT, PT, PT, PT, 0x80, 0x8 ;  /* 0x000000000008781c */ /* 0x000fe40003f0f070 */
[----:B------:R-:W-:-:S13]  /*25b0*/  ISETP.GT.AND P1, PT, R20, 0x3, PT ;  /* 0x000000031400780c */ /* 0x000fda0003f24270 */
[----:B------:R-:W-:Y:S05]  /*25c0*/  @!P1 BRA `(.L_x_19) ;  /* 0x0000000400909947 */ /* 0x000fea0003800000 */
[----:B------:R-:W-:Y:S01]  /*25d0*/  PLOP3.LUT P0, PT, PT, PT, PT, 0x8, 0x80 ;  /* 0x000000000080781c */ /* 0x000fe20003f0e170 */
[----:B------:R-:W0:Y:S01]  /*25e0*/  LDCU UR5, c[0x0][0x38c] ;  /* 0x00007180ff0577ac */ /* 0x000e220008000800 */
[----:B------:R-:W-:-:S11]  /*25f0*/  NOP ;  /* 0x0000000000007918 */ /* 0x000fd60000000000 */
.L_x_20:
[----:B------:R-:W0:Y:S01]  /*2600*/  LDG.E R47, desc[UR8][R58.64] ;  /* 0x000000083a2f7981 */ /* 0x000e22000c1e1900 */
[----:B------:R-:W3:Y:S03]  /*2610*/  LDC R40, c[0x0][0x3ac] ;  /* 0x0000eb00ff287b82 */ /* 0x000ee60000000800 */
[----:B------:R-:W4:Y:S04]  /*2620*/  LDS.128 R24, [R48+0x10] ;  /* 0x0000100030187984 */ /* 0x000f280000000c00 */
[----:B------:R-:W5:Y:S04]  /*2630*/  LDS.128 R20, [R48] ;  /* 0x0000000030147984 */ /* 0x000f680000000c00 */
[----:B--2---:R-:W2:Y:S04]  /*2640*/  LDS.128 R28, [R48+0x20] ;  /* 0x00002000301c7984 */ /* 0x004ea80000000c00 */
[----:B------:R-:W2:Y:S01]  /*2650*/  LDS.128 R32, [R48+0x30] ;  /* 0x0000300030207984 */ /* 0x000ea20000000c00 */
[----:B---3--:R-:W-:-:S05]  /*2660*/  IMAD.WIDE R36, R40, 0x4, R58 ;  /* 0x0000000428247825 */ /* 0x008fca00078e023a */
[----:B------:R3:W2:Y:S01]  /*2670*/  LDG.E R43, desc[UR8][R36.64] ;  /* 0x00000008242b7981 */ /* 0x0006a2000c1e1900 */
[----:B------:R-:W-:-:S05]  /*2680*/  IMAD.WIDE R50, R40, 0x4, R36 ;  /* 0x0000000428327825 */ /* 0x000fca00078e0224 */
[----:B------:R4:W2:Y:S01]  /*2690*/  LDG.E R42, desc[UR8][R50.64] ;  /* 0x00000008322a7981 */ /* 0x0008a2000c1e1900 */
[----:B------:R-:W-:-:S03]  /*26a0*/  IMAD.WIDE R52, R40, 0x4, R50 ;  /* 0x0000000428347825 */ /* 0x000fc600078e0232 */
[----:B---3--:R-:W3:Y:S04]  /*26b0*/  LDS.128 R36, [R48+0x40] ;  /* 0x0000400030247984 */ /* 0x008ee80000000c00 */
[----:B------:R-:W3:Y:S01]  /*26c0*/  LDG.E R41, desc[UR8][R52.64] ;  /* 0x0000000834297981 */ /* 0x000ee2000c1e1900 */
[----:B------:R-:W-:Y:S01]  /*26d0*/  IADD3 R2, PT, PT, R2, 0x4, RZ ;  /* 0x0000000402027810 */ /* 0x000fe20007ffe0ff */
[----:B------:R-:W-:-:S03]  /*26e0*/  IMAD.WIDE R58, R40, 0x4, R52 ;  /* 0x00000004283a7825 */ /* 0x000fc600078e0234 */
[----:B------:R-:W-:Y:S01]  /*26f0*/  ISETP.GE.AND P1, PT, R2, -0x3, PT ;  /* 0xfffffffd0200780c */ /* 0x000fe20003f26270 */
[----:B0-----:R-:W-:-:S04]  /*2700*/  FMUL R47, R47, UR5 ;  /* 0x000000052f2f7c20 */ /* 0x001fc80008400000 */
[C---:B----4-:R-:W-:Y:S01]  /*2710*/  FFMA R51, R47.reuse, R24, R8 ;  /* 0x000000182f337223 */ /* 0x050fe20000000008 */
[C---:B-----5:R-:W-:Y:S01]  /*2720*/  FFMA R45, R47.reuse, R20, R4 ;  /* 0x000000142f2d7223 */ /* 0x060fe20000000004 */
[C---:B------:R-:W-:Y:S01]  /*2730*/  FFMA R44, R47.reuse, R21, R5 ;  /* 0x000000152f2c7223 */ /* 0x040fe20000000005 */
[C---:B------:R-:W-:Y:S01]  /*2740*/  FFMA R49, R47.reuse, R22, R6 ;  /* 0x000000162f317223 */ /* 0x040fe20000000006 */
[C---:B------:R-:W-:Y:S01]  /*2750*/  FFMA R46, R47.reuse, R23, R7 ;  /* 0x000000172f2e7223 */ /* 0x040fe20000000007 */
[C---:B------:R-:W-:Y:S01]  /*2760*/  FFMA R24, R47.reuse, R25, R9 ;  /* 0x000000192f187223 */ /* 0x040fe20000000009 */
[----:B-1----:R-:W0:Y:S01]  /*2770*/  LDS.128 R4, [R48+0x50] ;  /* 0x0000500030047984 */ /* 0x002e220000000c00 */
[C---:B------:R-:W-:Y:S01]  /*2780*/  FFMA R25, R47.reuse, R26, R10 ;  /* 0x0000001a2f197223 */ /* 0x040fe2000000000a */
[C---:B------:R-:W-:Y:S01]  /*2790*/  FFMA R26, R47.reuse, R27, R11 ;  /* 0x0000001b2f1a7223 */ /* 0x040fe2000000000b */
[C---:B--2---:R-:W-:Y:S01]  /*27a0*/  FFMA R27, R47.reuse, R30, R14 ;  /* 0x0000001e2f1b7223 */ /* 0x044fe2000000000e */
[----:B------:R-:W1:Y:S01]  /*27b0*/  LDS.128 R8, [R48+0x60] ;  /* 0x0000600030087984 */ /* 0x000e620000000c00 */
[C---:B------:R-:W-:Y:S01]  /*27c0*/  FFMA R55, R47.reuse, R28, R12 ;  /* 0x0000001c2f377223 */ /* 0x040fe2000000000c */
[C---:B------:R-:W-:Y:S01]  /*27d0*/  FFMA R50, R47.reuse, R29, R13 ;  /* 0x0000001d2f327223 */ /* 0x040fe2000000000d */
[C---:B------:R-:W-:Y:S01]  /*27e0*/  FFMA R30, R47.reuse, R31, R15 ;  /* 0x0000001f2f1e7223 */ /* 0x040fe2000000000f */
[----:B------:R-:W2:Y:S01]  /*27f0*/  LDS.128 R20, [R48+0x70] ;  /* 0x0000700030147984 */ /* 0x000ea20000000c00 */
[C---:B------:R-:W-:Y:S01]  /*2800*/  FFMA R31, R47.reuse, R32, R16 ;  /* 0x000000202f1f7223 */ /* 0x040fe20000000010 */
[C---:B------:R-:W-:Y:S01]  /*2810*/  FFMA R28, R47.reuse, R33, R17 ;  /* 0x000000212f1c7223 */ /* 0x040fe20000000011 */
[C---:B------:R-:W-:Y:S01]  /*2820*/  FFMA R29, R47.reuse, R34, R18 ;  /* 0x000000222f1d7223 */ /* 0x040fe20000000012 */
[----:B------:R-:W4:Y:S01]  /*2830*/  LDS.128 R12, [R48+0x80] ;  /* 0x00008000300c7984 */ /* 0x000f220000000c00 */
[----:B------:R-:W-:-:S03]  /*2840*/  FFMA R32, R47, R35, R19 ;  /* 0x000000232f207223 */ /* 0x000fc60000000013 */
[----:B------:R-:W5:Y:S01]  /*2850*/  LDS.128 R16, [R48+0x90] ;  /* 0x0000900030107984 */ /* 0x000f620000000c00 */
[----:B------:R-:W-:-:S04]  /*2860*/  FMUL R54, R43, UR5 ;  /* 0x000000052b367c20 */ /* 0x000fc80008400000 */
[C---:B---3--:R-:W-:Y:S01]  /*2870*/  FFMA R45, R54.reuse, R36, R45 ;  /* 0x00000024362d7223 */ /* 0x048fe2000000002d */
[C---:B------:R-:W-:Y:S01]  /*2880*/  FFMA R44, R54.reuse, R37, R44 ;  /* 0x00000025362c7223 */ /* 0x040fe2000000002c */
[C---:B------:R-:W-:Y:S01]  /*2890*/  FFMA R49, R54.reuse, R38, R49 ;  /* 0x0000002636317223 */ /* 0x040fe20000000031 */
[----:B------:R-:W-:Y:S01]  /*28a0*/  FFMA R46, R54, R39, R46 ;  /* 0x00000027362e7223 */ /* 0x000fe2000000002e */
[----:B------:R-:W-:Y:S01]  /*28b0*/  FMUL R42, R42, UR5 ;  /* 0x000000052a2a7c20 */ /* 0x000fe20008400000 */
[C---:B0-----:R-:W-:Y:S01]  /*28c0*/  FFMA R51, R54.reuse, R4, R51 ;  /* 0x0000000436337223 */ /* 0x041fe20000000033 */
[C---:B------:R-:W-:Y:S01]  /*28d0*/  FFMA R36, R54.reuse, R5, R24 ;  /* 0x0000000536247223 */ /* 0x040fe20000000018 */
[C---:B------:R-:W-:Y:S01]  /*28e0*/  FFMA R33, R54.reuse, R6, R25 ;  /* 0x0000000636217223 */ /* 0x040fe20000000019 */
[C---:B------:R-:W-:Y:S01]  /*28f0*/  FFMA R34, R54.reuse, R7, R26 ;  /* 0x0000000736227223 */ /* 0x040fe2000000001a */
[C---:B-1----:R-:W-:Y:S01]  /*2900*/  FFMA R55, R54.reuse, R8, R55 ;  /* 0x0000000836377223 */ /* 0x042fe20000000037 */
[----:B------:R-:W0:Y:S01]  /*2910*/  LDS.128 R4, [R48+0xa0] ;  /* 0x0000a00030047984 */ /* 0x000e220000000c00 */
[C---:B------:R-:W-:Y:S01]  /*2920*/  FFMA R50, R54.reuse, R9, R50 ;  /* 0x0000000936327223 */ /* 0x040fe20000000032 */
[C---:B------:R-:W-:Y:S01]  /*2930*/  FFMA R35, R54.reuse, R10, R27 ;  /* 0x0000000a36237223 */ /* 0x040fe2000000001b */
[C---:B------:R-:W-:Y:S01]  /*2940*/  FFMA R38, R54.reuse, R11, R30 ;  /* 0x0000000b36267223 */ /* 0x040fe2000000001e */
[C---:B--2---:R-:W-:Y:S01]  /*2950*/  FFMA R37, R54.reuse, R20, R31 ;  /* 0x0000001436257223 */ /* 0x044fe2000000001f */
[----:B------:R-:W1:Y:S01]  /*2960*/  LDS.128 R8, [R48+0xb0] ;  /* 0x0000b00030087984 */ /* 0x000e620000000c00 */
[----:B------:R-:W-:Y:S01]  /*2970*/  FFMA R56, R54, R21, R28 ;  /* 0x0000001536387223 */ /* 0x000fe2000000001c */
[C---:B----4-:R-:W-:Y:S01]  /*2980*/  FFMA R45, R42.reuse, R12, R45 ;  /* 0x0000000c2a2d7223 */ /* 0x050fe2000000002d */
[C---:B------:R-:W-:Y:S01]  /*2990*/  FFMA R44, R42.reuse, R13, R44 ;  /* 0x0000000d2a2c7223 */ /* 0x040fe2000000002c */
[C---:B------:R-:W-:Y:S01]  /*29a0*/  FFMA R49, R42.reuse, R14, R49 ;  /* 0x0000000e2a317223 */ /* 0x040fe20000000031 */
[----:B------:R-:W-:Y:S01]  /*29b0*/  FFMA R46, R42, R15, R46 ;  /* 0x0000000f2a2e7223 */ /* 0x000fe2000000002e */
[C---:B------:R-:W-:Y:S01]  /*29c0*/  FFMA R39, R54.reuse, R22, R29 ;  /* 0x0000001636277223 */ /* 0x040fe2000000001d */
[----:B------:R-:W-:Y:S01]  /*29d0*/  FFMA R32, R54, R23, R32 ;  /* 0x0000001736207223 */ /* 0x000fe20000000020 */
[----:B------:R-:W2:Y:S01]  /*29e0*/  LDS.128 R12, [R48+0xe0] ;  /* 0x0000e000300c7984 */ /* 0x000ea20000000c00 */
[C---:B-----5:R-:W-:Y:S01]  /*29f0*/  FFMA R51, R42.reuse, R16, R51 ;  /* 0x000000102a337223 */ /* 0x060fe20000000033 */
[C---:B------:R-:W-:Y:S01]  /*2a00*/  FFMA R36, R42.reuse, R17, R36 ;  /* 0x000000112a247223 */ /* 0x040fe20000000024 */
[C---:B------:R-:W-:Y:S01]  /*2a10*/  FFMA R33, R42.reuse, R18, R33 ;  /* 0x000000122a217223 */ /* 0x040fe20000000021 */
[----:B------:R-:W3:Y:S01]  /*2a20*/  LDS.128 R28, [R48+0xc0] ;  /* 0x0000c000301c7984 */ /* 0x000ee20000000c00 */
[----:B------:R-:W-:-:S03]  /*2a30*/  FFMA R34, R42, R19, R34 ;  /* 0x000000132a227223 */ /* 0x000fc60000000022 */
[----:B------:R-:W4:Y:S04]  /*2a40*/  LDS.128 R24, [R48+0xd0] ;  /* 0x0000d00030187984 */ /* 0x000f280000000c00 */
[----:B------:R5:W4:Y:S02]  /*2a50*/  LDS.128 R20, [R48+0xf0] ;  /* 0x0000f00030147984 */ /* 0x000b240000000c00 */
[----:B-----5:R-:W-:Y:S01]  /*2a60*/  IADD3 R48, PT, PT, R48, 0x100, RZ ;  /* 0x0000010030307810 */ /* 0x020fe20007ffe0ff */
[C---:B0-----:R-:W-:Y:S01]  /*2a70*/  FFMA R16, R42.reuse, R7, R38 ;  /* 0x000000072a107223 */ /* 0x041fe20000000026 */
[----:B------:R-:W-:Y:S01]  /*2a80*/  FMUL R38, R41, UR5 ;  /* 0x0000000529267c20 */ /* 0x000fe20008400000 */
[C---:B------:R-:W-:Y:S01]  /*2a90*/  FFMA R55, R42.reuse, R4, R55 ;  /* 0x000000042a377223 */ /* 0x040fe20000000037 */
[C---:B------:R-:W-:Y:S01]  /*2aa0*/  FFMA R50, R42.reuse, R5, R50 ;  /* 0x000000052a327223 */ /* 0x040fe20000000032 */
[C---:B------:R-:W-:Y:S01]  /*2ab0*/  FFMA R35, R42.reuse, R6, R35 ;  /* 0x000000062a237223 */ /* 0x040fe20000000023 */
[C---:B-1----:R-:W-:Y:S01]  /*2ac0*/  FFMA R37, R42.reuse, R8, R37 ;  /* 0x000000082a257223 */ /* 0x042fe20000000025 */
[C---:B------:R-:W-:Y:S01]  /*2ad0*/  FFMA R56, R42.reuse, R9, R56 ;  /* 0x000000092a387223 */ /* 0x040fe20000000038 */
[C---:B------:R-:W-:Y:S01]  /*2ae0*/  FFMA R39, R42.reuse, R10, R39 ;  /* 0x0000000a2a277223 */ /* 0x040fe20000000027 */
[----:B------:R-:W-:Y:S01]  /*2af0*/  FFMA R32, R42, R11, R32 ;  /* 0x0000000b2a207223 */ /* 0x000fe20000000020 */
[C---:B--2---:R-:W-:Y:S01]  /*2b00*/  FFMA R15, R38.reuse, R15, R16 ;  /* 0x0000000f260f7223 */ /* 0x044fe20000000010 */
[C---:B------:R-:W-:Y:S01]  /*2b10*/  FFMA R12, R38.reuse, R12, R55 ;  /* 0x0000000c260c7223 */ /* 0x040fe20000000037 */
[C---:B------:R-:W-:Y:S01]  /*2b20*/  FFMA R13, R38.reuse, R13, R50 ;  /* 0x0000000d260d7223 */ /* 0x040fe20000000032 */
[C---:B------:R-:W-:Y:S01]  /*2b30*/  FFMA R14, R38.reuse, R14, R35 ;  /* 0x0000000e260e7223 */ /* 0x040fe20000000023 */
[C---:B---3--:R-:W-:Y:S01]  /*2b40*/  FFMA R4, R38.reuse, R28, R45 ;  /* 0x0000001c26047223 */ /* 0x048fe2000000002d */
[C---:B------:R-:W-:Y:S01]  /*2b50*/  FFMA R5, R38.reuse, R29, R44 ;  /* 0x0000001d26057223 */ /* 0x040fe2000000002c */
[C---:B------:R-:W-:Y:S01]  /*2b60*/  FFMA R6, R38.reuse, R30, R49 ;  /* 0x0000001e26067223 */ /* 0x040fe20000000031 */
[C---:B------:R-:W-:Y:S01]  /*2b70*/  FFMA R7, R38.reuse, R31, R46 ;  /* 0x0000001f26077223 */ /* 0x040fe2000000002e */
[C---:B----4-:R-:W-:Y:S01]  /*2b80*/  FFMA R8, R38.reuse, R24, R51 ;  /* 0x0000001826087223 */ /* 0x050fe20000000033 */
[C---:B------:R-:W-:Y:S01]  /*2b90*/  FFMA R9, R38.reuse, R25, R36 ;  /* 0x0000001926097223 */ /* 0x040fe20000000024 */
[C---:B------:R-:W-:Y:S01]  /*2ba0*/  FFMA R10, R38.reuse, R26, R33 ;  /* 0x0000001a260a7223 */ /* 0x040fe20000000021 */
[C---:B------:R-:W-:Y:S01]  /*2bb0*/  FFMA R11, R38.reuse, R27, R34 ;  /* 0x0000001b260b7223 */ /* 0x040fe20000000022 */
[C---:B------:R-:W-:Y:S01]  /*2bc0*/  FFMA R16, R38.reuse, R20, R37 ;  /* 0x0000001426107223 */ /* 0x040fe20000000025 */
[C---:B------:R-:W-:Y:S01]  /*2bd0*/  FFMA R17, R38.reuse, R21, R56 ;  /* 0x0000001526117223 */ /* 0x040fe20000000038 */
[C---:B------:R-:W-:Y:S01]  /*2be0*/  FFMA R18, R38.reuse, R22, R39 ;  /* 0x0000001626127223 */ /* 0x040fe20000000027 */
[----:B------:R-:W-:Y:S01]  /*2bf0*/  FFMA R19, R38, R23, R32 ;  /* 0x0000001726137223 */ /* 0x000fe20000000020 */
[----:B------:R-:W-:Y:S06]  /*2c00*/  @!P1 BRA `(.L_x_20) ;  /* 0xfffffff8007c9947 */ /* 0x000fec000383ffff */
.L_x_19:
[----:B------:R-:W-:-:S04]  /*2c10*/  IADD3 R20, PT, PT, -R2, RZ, RZ ;  /* 0x000000ff02147210 */ /* 0x000fc80007ffe1ff */
[----:B------:R-:W-:-:S13]  /*2c20*/  ISETP.GT.AND P1, PT, R20, 0x1, PT ;  /* 0x000000011400780c */ /* 0x000fda0003f24270 */
[----:B------:R-:W-:Y:S05]  /*2c30*/  @!P1 BRA `(.L_x_21) ;  /* 0x0000000000cc9947 */ /* 0x000fea0003800000 */
[----:B------:R0:W3:Y:S01]  /*2c40*/  LDG.E R53, desc[UR8][R58.64] ;  /* 0x000000083a357981 */ /* 0x0000e2000c1e1900 */
[----:B------:R-:W4:Y:S01]  /*2c50*/  LDC R49, c[0x0][0x3ac] ;  /* 0x0000eb00ff317b82 */ /* 0x000f220000000800 */
[----:B------:R-:W3:Y:S02]  /*2c60*/  LDCU UR5, c[0x0][0x38c] ;  /* 0x00007180ff0577ac */ /* 0x000ee40008000800 */
[----:B------:R-:W5:Y:S04]  /*2c70*/  LDS.128 R40, [R48] ;  /* 0x0000000030287984 */ /* 0x000f680000000c00 */
[----:B------:R-:W1:Y:S04]  /*2c80*/  LDS.128 R20, [R48+0x10] ;  /* 0x0000100030147984 */ /* 0x000e680000000c00 */
[----:B------:R-:W1:Y:S04]  /*2c90*/  LDS.128 R24, [R48+0x20] ;  /* 0x0000200030187984 */ /* 0x000e680000000c00 */
[----:B--2---:R-:W2:Y:S04]  /*2ca0*/  LDS.128 R28, [R48+0x30] ;  /* 0x00003000301c7984 */ /* 0x004ea80000000c00 */
[----:B------:R-:W2:Y:S04]  /*2cb0*/  LDS.128 R32, [R48+0x40] ;  /* 0x0000400030207984 */ /* 0x000ea80000000c00 */
[----:B------:R-:W2:Y:S01]  /*2cc0*/  LDS.128 R36, [R48+0x50] ;  /* 0x0000500030247984 */ /* 0x000ea20000000c00 */
[----:B----4-:R-:W-:-:S03]  /*2cd0*/  IMAD.WIDE R60, R49, 0x4, R58 ;  /* 0x00000004313c7825 */ /* 0x010fc600078e023a */
[----:B------:R-:W4:Y:S04]  /*2ce0*/  LDS.128 R44, [R48+0x70] ;  /* 0x00007000302c7984 */ /* 0x000f280000000c00 */
[----:B------:R-:W4:Y:S01]  /*2cf0*/  LDG.E R50, desc[UR8][R60.64] ;  /* 0x000000083c327981 */ /* 0x000f22000c1e1900 */
[----:B0-----:R-:W-:Y:S01]  /*2d00*/  IMAD.WIDE R58, R49, 0x4, R60 ;  /* 0x00000004313a7825 */ /* 0x001fe200078e023c */
[----:B------:R-:W-:Y:S02]  /*2d10*/  PLOP3.LUT P0, PT, PT, PT, PT, 0x8, 0x80 ;  /* 0x000000000080781c */ /* 0x000fe40003f0e170 */
[----:B------:R-:W-:Y:S01]  /*2d20*/  IADD3 R2, PT, PT, R2, 0x2, RZ ;  /* 0x0000000202027810 */ /* 0x000fe20007ffe0ff */
[----:B---3--:R-:W-:-:S04]  /*2d30*/  FMUL R53, R53, UR5 ;  /* 0x0000000535357c20 */ /* 0x008fc80008400000 */
[C---:B-----5:R-:W-:Y:S01]  /*2d40*/  FFMA R51, R53.reuse, R40, R4 ;  /* 0x0000002835337223 */ /* 0x060fe20000000004 */
[C---:B------:R-:W-:Y:S01]  /*2d50*/  FFMA R52, R53.reuse, R41, R5 ;  /* 0x0000002935347223 */ /* 0x040fe20000000005 */
[C---:B------:R-:W-:Y:S01]  /*2d60*/  FFMA R55, R53.reuse, R42, R6 ;  /* 0x0000002a35377223 */ /* 0x040fe20000000006 */
[C---:B------:R-:W-:Y:S01]  /*2d70*/  FFMA R54, R53.reuse, R43, R7 ;  /* 0x0000002b35367223 */ /* 0x040fe20000000007 */
[C---:B-1----:R-:W-:Y:S01]  /*2d80*/  FFMA R57, R53.reuse, R20, R8 ;  /* 0x0000001435397223 */ /* 0x042fe20000000008 */
[----:B------:R0:W1:Y:S01]  /*2d90*/  LDS.128 R40, [R48+0x60] ;  /* 0x0000600030287984 */ /* 0x0000620000000c00 */
[C---:B------:R-:W-:Y:S01]  /*2da0*/  FFMA R20, R53.reuse, R21, R9 ;  /* 0x0000001535147223 */ /* 0x040fe20000000009 */
[C---:B------:R-:W-:Y:S01]  /*2db0*/  FFMA R21, R53.reuse, R22, R10 ;  /* 0x0000001635157223 */ /* 0x040fe2000000000a */
[C---:B------:R-:W-:Y:S01]  /*2dc0*/  FFMA R22, R53.reuse, R23, R11 ;  /* 0x0000001735167223 */ /* 0x040fe2000000000b */
[C---:B------:R-:W-:Y:S01]  /*2dd0*/  FFMA R23, R53.reuse, R24, R12 ;  /* 0x0000001835177223 */ /* 0x040fe2000000000c */
[C---:B------:R-:W-:Y:S01]  /*2de0*/  FFMA R24, R53.reuse, R25, R13 ;  /* 0x0000001935187223 */ /* 0x040fe2000000000d */
[C---:B------:R-:W-:Y:S01]  /*2df0*/  FFMA R25, R53.reuse, R26, R14 ;  /* 0x0000001a35197223 */ /* 0x040fe2000000000e */
[C---:B------:R-:W-:Y:S01]  /*2e00*/  FFMA R26, R53.reuse, R27, R15 ;  /* 0x0000001b351a7223 */ /* 0x040fe2000000000f */
[C---:B--2---:R-:W-:Y:S01]  /*2e10*/  FFMA R27, R53.reuse, R28, R16 ;  /* 0x0000001c351b7223 */ /* 0x044fe20000000010 */
[C---:B------:R-:W-:Y:S01]  /*2e20*/  FFMA R28, R53.reuse, R29, R17 ;  /* 0x0000001d351c7223 */ /* 0x040fe20000000011 */
[C---:B------:R-:W-:Y:S01]  /*2e30*/  FFMA R29, R53.reuse, R30, R18 ;  /* 0x0000001e351d7223 */ /* 0x040fe20000000012 */
[----:B------:R-:W-:Y:S01]  /*2e40*/  FFMA R30, R53, R31, R19 ;  /* 0x0000001f351e7223 */ /* 0x000fe20000000013 */
[----:B0-----:R-:W-:Y:S01]  /*2e50*/  IADD3 R48, PT, PT, R48, 0x80, RZ ;  /* 0x0000008030307810 */ /* 0x001fe20007ffe0ff */
[----:B----4-:R-:W-:-:S04]  /*2e60*/  FMUL R50, R50, UR5 ;  /* 0x0000000532327c20 */ /* 0x010fc80008400000 */
        /* <DEDUP_REMOVED lines=15> */
[----:B------:R-:W-:-:S07]  /*2f60*/  FFMA R15, R50, R43, R26 ;  /* 0x0000002b320f7223 */ /* 0x000fce000000001a */
.L_x_21:
[----:B------:R-:W-:-:S13]  /*2f70*/  ISETP.NE.OR P0, PT, R2, RZ, P0 ;  /* 0x000000ff0200720c */ /* 0x000fda0000705670 */
[----:B------:R-:W-:Y:S05]  /*2f80*/  @!P0 BRA `(.L_x_22) ;  /* 0x0000000000708947 */ /* 0x000fea0003800000 */
.L_x_18:
[----:B--2---:R0:W2:Y:S01]  /*2f90*/  LDG.E R36, desc[UR8][R58.64] ;  /* 0x000000083a247981 */ /* 0x0040a2000c1e1900 */
[----:B------:R-:W0:Y:S01]  /*2fa0*/  LDC R39, c[0x0][0x3ac] ;  /* 0x0000eb00ff277b82 */ /* 0x000e220000000800 */
[----:B------:R-:W-:Y:S02]  /*2fb0*/  IADD3 R2, PT, PT, R2, 0x1, RZ ;  /* 0x0000000102027810 */ /* 0x000fe40007ffe0ff */
[----:B------:R-:W1:Y:S02]  /*2fc0*/  LDS.128 R20, [R48] ;  /* 0x0000000030147984 */ /* 0x000e640000000c00 */
[----:B------:R-:W-:Y:S02]  /*2fd0*/  ISETP.NE.AND P0, PT, R2, RZ, PT ;  /* 0x000000ff0200720c */ /* 0x000fe40003f05270 */
[----:B------:R-:W3:Y:S04]  /*2fe0*/  LDS.128 R24, [R48+0x10] ;  /* 0x0000100030187984 */ /* 0x000ee80000000c00 */
[----:B------:R-:W4:Y:S04]  /*2ff0*/  LDS.128 R28, [R48+0x20] ;  /* 0x00002000301c7984 */ /* 0x000f280000000c00 */
[----:B------:R5:W4:Y:S02]  /*3000*/  LDS.128 R32, [R48+0x30] ;  /* 0x0000300030207984 */ /* 0x000b240000000c00 */
[----:B-----5:R-:W-:Y:S01]  /*3010*/  IADD3 R48, PT, PT, R48, 0x40, RZ ;  /* 0x0000004030307810 */ /* 0x020fe20007ffe0ff */
[----:B0-----:R-:W-:-:S04]  /*3020*/  IMAD.WIDE R58, R39, 0x4, R58 ;  /* 0x00000004273a7825 */ /* 0x001fc800078e023a */
[----:B--2---:R-:W-:-:S04]  /*3030*/  FMUL R37, R36, UR6 ;  /* 0x0000000624257c20 */ /* 0x004fc80008400000 */
[C---:B-1----:R-:W-:Y:S01]  /*3040*/  FFMA R4, R37.reuse, R20, R4 ;  /* 0x0000001425047223 */ /* 0x042fe20000000004 */
        /* <DEDUP_REMOVED lines=15> */
[----:B------:R-:W-:Y:S06]  /*3140*/  @P0 BRA `(.L_x_18) ;  /* 0xfffffffc00900947 */ /* 0x000fec000383ffff */
.L_x_22:
[----:B------:R3:W-:Y:S01]  /*3150*/  STL.128 [R1], R4 ;  /* 0x0000000401007387 */ /* 0x0007e20000100c00 */
[----:B------:R-:W-:-:S03]  /*3160*/  HFMA2 R2, -RZ, RZ, 0, 5.9604644775390625e-08 ;  /* 0x00000001ff027431 */ /* 0x000fc600000001ff */
[----:B------:R3:W-:Y:S04]  /*3170*/  STL.128 [R1+0x10], R8 ;  /* 0x0000100801007387 */ /* 0x0007e80000100c00 */
[----:B------:R3:W-:Y:S04]  /*3180*/  STL.128 [R1+0x20], R12 ;  /* 0x0000200c01007387 */ /* 0x0007e80000100c00 */
[----:B------:R3:W-:Y:S02]  /*3190*/  STL.128 [R1+0x30], R16 ;  /* 0x0000301001007387 */ /* 0x0007e40000100c00 */
.L_x_17:
[----:B------:R-:W-:Y:S05]  /*31a0*/  BSYNC.RECONVERGENT B0 ;  /* 0x0000000000007941 */ /* 0x000fea0003800200 */
.L_x_13:
[----:B------:R-:W-:Y:S01]  /*31b0*/  BAR.SYNC.DEFER_BLOCKING 0x0 ;  /* 0x0000000000007b1d */ /* 0x000fe20000010000 */
[----:B------:R-:W-:-:S13]  /*31c0*/  LOP3.LUT P0, RZ, R2, 0xff, RZ, 0xc0, !PT ;  /* 0x000000ff02ff7812 */ /* 0x000fda000780c0ff */
[----:B------:R-:W-:Y:S05]  /*31d0*/  @!P0 EXIT ;  /* 0x000000000000894d */ /* 0x000fea0003800000 */
[----:B------:R-:W4:Y:S01]  /*31e0*/  LDC R23, c[0x0][0x380] ;  /* 0x0000e000ff177b82 */ /* 0x000f220000000800 */
[----:B------:R-:W-:-:S07]  /*31f0*/  UIADD3 UR5, UPT, UPT, UR4, 0x10, URZ ;  /* 0x0000001004057890 */ /* 0x000fce000fffe0ff */
[----:B------:R-:W5:Y:S01]  /*3200*/  LDC.64 R20, c[0x0][0x3b8] ;  /* 0x0000ee00ff147b82 */ /* 0x000f620000000a00 */
[----:B----4-:R-:W-:Y:S02]  /*3210*/  SHF.R.S32.HI R2, RZ, 0x1f, R23 ;  /* 0x0000001fff027819 */ /* 0x010fe40000011417 */
[----:B------:R-:W-:Y:S02]  /*3220*/  ISETP.LT.AND P0, PT, R23, UR5, PT ;  /* 0x0000000517007c0c */ /* 0x000fe4000bf01270 */
[----:B------:R-:W-:-:S04]  /*3230*/  LEA.HI R2, R2, R23, RZ, 0x4 ;  /* 0x0000001702027211 */ /* 0x000fc800078f20ff */
[----:B------:R-:W-:Y:S01]  /*3240*/  LOP3.LUT R2, R2, 0xfffffff0, RZ, 0xc0, !PT ;  /* 0xfffffff002027812 */ /* 0x000fe200078ec0ff */
[----:B-----5:R-:W-:-:S03]  /*3250*/  IMAD R20, R3, R20, RZ ;  /* 0x0000001403147224 */ /* 0x020fc600078e02ff */
[----:B------:R-:W-:Y:S01]  /*3260*/  IADD3 R2, PT, PT, -R2, R23, RZ ;  /* 0x0000001702027210 */ /* 0x000fe20007ffe1ff */
[----:B------:R-:W-:-:S03]  /*3270*/  IMAD R20, R21, UR4, R20 ;  /* 0x0000000415147c24 */ /* 0x000fc6000f8e0214 */
[----:B------:R-:W-:-:S04]  /*3280*/  SEL R28, R2, 0x10, P0 ;  /* 0x00000010021c7807 */ /* 0x000fc80000000000 */
[----:B------:R-:W-:-:S13]  /*3290*/  ISETP.GE.AND P0, PT, R28, 0x1, PT ;  /* 0x000000011c00780c */ /* 0x000fda0003f06270 */
[----:B------:R-:W-:Y:S05]  /*32a0*/  @!P0 EXIT ;  /* 0x000000000000894d */ /* 0x000fea0003800000 */
[C---:B------:R-:W-:Y:S02]  /*32b0*/  ISETP.GE.U32.AND P0, PT, R28.reuse, 0x4, PT ;  /* 0x000000041c00780c */ /* 0x040fe40003f06070 */
[----:B------:R-:W-:Y:S02]  /*32c0*/  LOP3.LUT R2, R28, 0x3, RZ, 0xc0, !PT ;  /* 0x000000031c027812 */ /* 0x000fe400078ec0ff */
[----:B------:R-:W-:Y:S02]  /*32d0*/  MOV R23, RZ ;  /* 0x000000ff00177202 */ /* 0x000fe40000000f00 */
[----:B------:R-:W-:-:S07]  /*32e0*/  MOV R22, R20 ;  /* 0x0000001400167202 */ /* 0x000fce0000000f00 */
[----:B------:R-:W-:Y:S05]  /*32f0*/  @!P0 BRA `(.L_x_23) ;  /* 0x0000000400d88947 */ /* 0x000fea0003800000 */
[----:B------:R-:W4:Y:S02]  /*3300*/  LDC.64 R22, c[0x0][0x3b0] ;  /* 0x0000ec00ff167b82 */ /* 0x000f240000000a00 */
[----:B----4-:R-:W-:-:S05]  /*3310*/  IMAD.WIDE R22, R20, 0x4, R22 ;  /* 0x0000000414167825 */ /* 0x010fca00078e0216 */
[----:B------:R-:W4:Y:S01]  /*3320*/  LDG.E R3, desc[UR8][R22.64] ;  /* 0x0000000816037981 */ /* 0x000f22000c1e1900 */
[----:B------:R-:W-:-:S04]  /*3330*/  IMAD.WIDE R24, R21, 0x4, R22 ;  /* 0x0000000415187825 */ /* 0x000fc800078e0216 */
[----:B----4-:R-:W-:-:S05]  /*3340*/  FADD R3, R3, R4 ;  /* 0x0000000403037221 */ /* 0x010fca0000000000 */
[----:B------:R4:W-:Y:S04]  /*3350*/  STG.E desc[UR8][R22.64], R3 ;  /* 0x0000000316007986 */ /* 0x0009e8000c101908 */
[----:B-1-3--:R-:W3:Y:S02]  /*3360*/  LDG.E R4, desc[UR8][R24.64] ;  /* 0x0000000818047981 */ /* 0x00aee4000c1e1900 */
[----:B---3--:R-:W-:Y:S01]  /*3370*/  FADD R29, R4, R5 ;  /* 0x00000005041d7221 */ /* 0x008fe20000000000 */
[----:B------:R-:W-:-:S04]  /*3380*/  IMAD.WIDE R4, R21, 0x4, R24 ;  /* 0x0000000415047825 */ /* 0x000fc800078e0218 */
[----:B------:R1:W-:Y:S04]  /*3390*/  STG.E desc[UR8][R24.64], R29 ;  /* 0x0000001d18007986 */ /* 0x0003e8000c101908 */
[----:B------:R-:W2:Y:S02]  /*33a0*/  LDG.E R27, desc[UR8][R4.64] ;  /* 0x00000008041b7981 */ /* 0x000ea4000c1e1900 */
[----:B--2---:R-:W-:Y:S01]  /*33b0*/  FADD R31, R27, R6 ;  /* 0x000000061b1f7221 */ /* 0x004fe20000000000 */
[----:B0-----:R-:W-:-:S04]  /*33c0*/  IMAD.WIDE R26, R21, 0x4, R4 ;  /* 0x00000004151a7825 */ /* 0x001fc800078e0204 */
[----:B------:R1:W-:Y:S04]  /*33d0*/  STG.E desc[UR8][R4.64], R31 ;  /* 0x0000001f04007986 */ /* 0x0003e8000c101908 */
[----:B------:R-:W2:Y:S01]  /*33e0*/  LDG.E R6, desc[UR8][R26.64] ;  /* 0x000000081a067981 */ /* 0x000ea2000c1e1900 */
[----:B----4-:R-:W-:Y:S01]  /*33f0*/  LOP3.LUT R3, R28, 0x7ffffffc, RZ, 0xc0, !PT ;  /* 0x7ffffffc1c037812 */ /* 0x010fe200078ec0ff */
[----:B------:R-:W-:Y:S01]  /*3400*/  HFMA2 R23, -RZ, RZ, 0, 2.384185791015625e-07 ;  /* 0x00000004ff177431 */ /* 0x000fe200000001ff */
[----:B------:R-:W-:Y:S02]  /*3410*/  LEA R22, R21, R20, 0x2 ;  /* 0x0000001415167211 */ /* 0x000fe400078e10ff */
[----:B------:R-:W-:Y:S01]  /*3420*/  ISETP.NE.AND P0, PT, R3, 0x4, PT ;  /* 0x000000040300780c */ /* 0x000fe20003f05270 */
[----:B--2---:R-:W-:-:S05]  /*3430*/  FADD R7, R6, R7 ;  /* 0x0000000706077221 */ /* 0x004fca0000000000 */
[----:B------:R1:W-:Y:S07]  /*3440*/  STG.E desc[UR8][R26.64], R7 ;  /* 0x000000071a007986 */ /* 0x0003ee000c101908 */
[----:B------:R-:W-:Y:S05]  /*3450*/  @!P0 BRA `(.L_x_23) ;  /* 0x0000000400808947 */ /* 0x000fea0003800000 */
[----:B-1----:R-:W-:-:S05]  /*3460*/  IMAD.WIDE R26, R21, 0x4, R26 ;  /* 0x00000004151a7825 */ /* 0x002fca00078e021a */
[----:B------:R-:W2:Y:S02]  /*3470*/  LDG.E R5, desc[UR8][R26.64] ;  /* 0x000000081a057981 */ /* 0x000ea4000c1e1900 */
[----:B--2---:R-:W-:Y:S01]  /*3480*/  FADD R23, R5, R8 ;  /* 0x0000000805177221 */ /* 0x004fe20000000000 */
[----:B------:R-:W-:-:S04]  /*3490*/  IMAD.WIDE R4, R21, 0x4, R26 ;  /* 0x0000000415047825 */ /* 0x000fc800078e021a */
[----:B------:R0:W-:Y:S04]  /*34a0*/  STG.E desc[UR8][R26.64], R23 ;  /* 0x000000171a007986 */ /* 0x0001e8000c101908 */
        /* <DEDUP_REMOVED lines=8> */
[----:B------:R-:W2:Y:S01]  /*3530*/  LDG.E R10, desc[UR8][R8.64] ;  /* 0x00000008080a7981 */ /* 0x000ea2000c1e1900 */
[----:B------:R-:W-:Y:S02]  /*3540*/  ISETP.NE.AND P0, PT, R3, 0x8, PT ;  /* 0x000000080300780c */ /* 0x000fe40003f05270 */
[----:B------:R-:W-:Y:S02]  /*3550*/  LEA R22, R21, R20, 0x3 ;  /* 0x0000001415167211 */ /* 0x000fe400078e18ff */
[----:B0-----:R-:W-:Y:S01]  /*3560*/  MOV R23, 0x8 ;  /* 0x0000000800177802 */ /* 0x001fe20000000f00 */
[----:B--2---:R-:W-:-:S05]  /*3570*/  FADD R11, R10, R11 ;  /* 0x0000000b0a0b7221 */ /* 0x004fca0000000000 */
[----:B------:R4:W-:Y:S03]  /*3580*/  STG.E desc[UR8][R8.64], R11 ;  /* 0x0000000b08007986 */ /* 0x0009e6000c101908 */
[----:B------:R-:W-:Y:S05]  /*3590*/  @!P0 BRA `(.L_x_23) ;  /* 0x0000000400308947 */ /* 0x000fea0003800000 */
[----:B----4-:R-:W-:-:S05]  /*35a0*/  IMAD.WIDE R8, R21, 0x4, R8 ;  /* 0x0000000415087825 */ /* 0x010fca00078e0208 */
        /* <DEDUP_REMOVED lines=33> */
[----:B------:R-:W-:Y:S01]  /*37c0*/  ISETP.NE.AND P0, PT, R3, 0x10, PT ;  /* 0x000000100300780c */ /* 0x000fe20003f05270 */
[----:B------:R-:W-:Y:S01]  /*37d0*/  HFMA2 R23, -RZ, RZ, 0, 9.5367431640625e-07 ;  /* 0x00000010ff177431 */ /* 0x000fe200000001ff */
[----:B------:R-:W-:-:S04]  /*37e0*/  LEA R20, R21, R20, 0x4 ;  /* 0x0000001415147211 */ /* 0x000fc800078e20ff */
[----:B------:R-:W-:Y:S01]  /*37f0*/  MOV R22, R20 ;  /* 0x0000001400167202 */ /* 0x000fe20000000f00 */
[----:B--2---:R-:W-:-:S05]  /*3800*/  FADD R19, R12, R19 ;  /* 0x000000130c137221 */ /* 0x004fca0000000000 */
[----:B------:R0:W-:Y:S01]  /*3810*/  STG.E desc[UR8][R8.64], R19 ;  /* 0x0000001308007986 */ /* 0x0001e2000c101908 */
[----:B------:R-:W-:Y:S05]  /*3820*/  @!P0 BRA `(.L_x_23) ;  /* 0x00000000008c8947 */ /* 0x000fea0003800000 */
[----:B0-----:R-:W-:Y:S01]  /*3830*/  IMAD.WIDE R8, R21, 0x4, R8 ;  /* 0x0000000415087825 */ /* 0x001fe200078e0208 */
[----:B------:R-:W-:Y:S02]  /*3840*/  MOV R13, 0x7fc00000 ;  /* 0x7fc00000000d7802 */ /* 0x000fe40000000f00 */
[----:B------:R-:W-:Y:S02]  /*3850*/  ISETP.NE.AND P0, PT, R3, 0x14, PT ;  /* 0x000000140300780c */ /* 0x000fe40003f05270 */
[C---:B------:R-:W-:Y:S01]  /*3860*/  LEA R22, R21.reuse, R20, 0x2 ;  /* 0x0000001415167211 */ /* 0x040fe200078e10ff */
[----:B------:R-:W-:Y:S01]  /*3870*/  IMAD.WIDE R4, R21, 0x4, R8 ;  /* 0x0000000415047825 */ /* 0x000fe200078e0208 */
[----:B------:R0:W-:Y:S01]  /*3880*/  STG.E desc[UR8][R8.64], R13 ;  /* 0x0000000d08007986 */ /* 0x0001e2000c101908 */
[----:B------:R-:W-:-:S03]  /*3890*/  MOV R23, 0x14 ;  /* 0x0000001400177802 */ /* 0x000fc60000000f00 */
[----:B------:R0:W-:Y:S01]  /*38a0*/  STG.E desc[UR8][R4.64], R13 ;  /* 0x0000000d04007986 */ /* 0x0001e2000c101908 */
[----:B------:R-:W-:-:S05]  /*38b0*/  IMAD.WIDE R6, R21, 0x4, R4 ;  /* 0x0000000415067825 */ /* 0x000fca00078e0204 */
[----:B------:R0:W-:Y:S01]  /*38c0*/  STG.E desc[UR8][R6.64], R13 ;  /* 0x0000000d06007986 */ /* 0x0001e2000c101908 */
[----:B------:R-:W-:-:S05]  /*38d0*/  IMAD.WIDE R10, R21, 0x4, R6 ;  /* 0x00000004150a7825 */ /* 0x000fca00078e0206 */
[----:B------:R0:W-:Y:S01]  /*38e0*/  STG.E desc[UR8][R10.64], R13 ;  /* 0x0000000d0a007986 */ /* 0x0001e2000c101908 */
[----:B------:R-:W-:Y:S05]  /*38f0*/  @!P0 BRA `(.L_x_23) ;  /* 0x0000000000588947 */ /* 0x000fea0003800000 */
[----:B0-----:R-:W-:Y:S01]  /*3900*/  IMAD.WIDE R10, R21, 0x4, R10 ;  /* 0x00000004150a7825 */ /* 0x001fe200078e020a */
[----:B------:R-:W-:-:S03]  /*3910*/  ISETP.NE.AND P0, PT, R3, 0x18, PT ;  /* 0x000000180300780c */ /* 0x000fc60003f05270 */
[----:B------:R-:W-:Y:S01]  /*3920*/  HFMA2 R23, -RZ, RZ, 0, 1.430511474609375e-06 ;  /* 0x00000018ff177431 */ /* 0x000fe200000001ff */
[C---:B------:R-:W-:Y:S01]  /*3930*/  LEA R22, R21.reuse, R20, 0x3 ;  /* 0x0000001415167211 */ /* 0x040fe200078e18ff */
[----:B------:R0:W-:Y:S01]  /*3940*/  STG.E desc[UR8][R10.64], R13 ;  /* 0x0000000d0a007986 */ /* 0x0001e2000c101908 */
[----:B------:R-:W-:-:S05]  /*3950*/  IMAD.WIDE R4, R21, 0x4, R10 ;  /* 0x0000000415047825 */ /* 0x000fca00078e020a */
[----:B------:R0:W-:Y:S01]  /*3960*/  STG.E desc[UR8][R4.64], R13 ;  /* 0x0000000d04007986 */ /* 0x0001e2000c101908 */
[----:B------:R-:W-:-:S05]  /*3970*/  IMAD.WIDE R6, R21, 0x4, R4 ;  /* 0x0000000415067825 */ /* 0x000fca00078e0204 */
[----:B------:R0:W-:Y:S01]  /*3980*/  STG.E desc[UR8][R6.64], R13 ;  /* 0x0000000d06007986 */ /* 0x0001e2000c101908 */
[----:B------:R-:W-:-:S05]  /*3990*/  IMAD.WIDE R8, R21, 0x4, R6 ;  /* 0x0000000415087825 */ /* 0x000fca00078e0206 */
[----:B------:R0:W-:Y:S01]  /*39a0*/  STG.E desc[UR8][R8.64], R13 ;  /* 0x0000000d08007986 */ /* 0x0001e2000c101908 */
[----:B------:R-:W-:Y:S05]  /*39b0*/  @!P0 BRA `(.L_x_23) ;  /* 0x0000000000288947 */ /* 0x000fea0003800000 */
[C---:B0-----:R-:W-:Y:S01]  /*39c0*/  IMAD.WIDE R8, R21.reuse, 0x4, R8 ;  /* 0x0000000415087825 */ /* 0x041fe200078e0208 */
[C---:B------:R-:W-:Y:S02]  /*39d0*/  LEA R22, R21.reuse, R22, 0x2 ;  /* 0x0000001615167211 */ /* 0x040fe400078e10ff */
[----:B------:R-:W-:Y:S02]  /*39e0*/  MOV R23, 0x1c ;  /* 0x0000001c00177802 */ /* 0x000fe40000000f00 */
[----:B------:R0:W-:Y:S01]  /*39f0*/  STG.E desc[UR8][R8.64], R13 ;  /* 0x0000000d08007986 */ /* 0x0001e2000c101908 */
[----:B------:R-:W-:-:S05]  /*3a00*/  IMAD.WIDE R4, R21, 0x4, R8 ;  /* 0x0000000415047825 */ /* 0x000fca00078e0208 */
[----:B------:R0:W-:Y:S01]  /*3a10*/  STG.E desc[UR8][R4.64], R13 ;  /* 0x0000000d04007986 */ /* 0x0001e2000c101908 */
[----:B------:R-:W-:-:S05]  /*3a20*/  IMAD.WIDE R6, R21, 0x4, R4 ;  /* 0x0000000415067825 */ /* 0x000fca00078e0204 */
[----:B------:R0:W-:Y:S01]  /*3a30*/  STG.E desc[UR8][R6.64], R13 ;  /* 0x0000000d06007986 */ /* 0x0001e2000c101908 */
[----:B------:R-:W-:-:S05]  /*3a40*/  IMAD.WIDE R10, R21, 0x4, R6 ;  /* 0x00000004150a7825 */ /* 0x000fca00078e0206 */
[----:B------:R0:W-:Y:S02]  /*3a50*/  STG.E desc[UR8][R10.64], R13 ;  /* 0x0000000d0a007986 */ /* 0x0001e4000c101908 */
.L_x_23:
[----:B------:R-:W-:-:S13]  /*3a60*/  ISETP.NE.AND P0, PT, R2, RZ, PT ;  /* 0x000000ff0200720c */ /* 0x000fda0003f05270 */
[----:B------:R-:W-:Y:S05]  /*3a70*/  @!P0 EXIT ;  /* 0x000000000000894d */ /* 0x000fea0003800000 */
[----:B01-34-:R-:W0:Y:S01]  /*3a80*/  LDC.64 R4, c[0x0][0x3b0] ;  /* 0x0000ec00ff047b82 */ /* 0x01be220000000a00 */
[----:B------:R-:W-:Y:S02]  /*3a90*/  LEA R23, R23, R0, 0x2 ;  /* 0x0000000017177211 */ /* 0x000fe400078e10ff */
[----:B------:R-:W-:-:S07]  /*3aa0*/  IADD3 R0, PT, PT, -R2, RZ, RZ ;  /* 0x000000ff02007210 */ /* 0x000fce0007ffe1ff */
.L_x_24:
[----:B01----:R-:W-:Y:S01]  /*3ab0*/  IMAD.WIDE R2, R22, 0x4, R4 ;  /* 0x0000000416027825 */ /* 0x003fe200078e0204 */
[----:B------:R0:W3:Y:S04]  /*3ac0*/  LDL R6, [R23] ;  /* 0x0000000017067983 */ /* 0x0000e80000100800 */
[----:B------:R-:W3:Y:S01]  /*3ad0*/  LDG.E R7, desc[UR8][R2.64] ;  /* 0x0000000802077981 */ /* 0x000ee2000c1e1900 */
[----:B------:R-:W-:Y:S02]  /*3ae0*/  IADD3 R0, PT, PT, R0, 0x1, RZ ;  /* 0x0000000100007810 */ /* 0x000fe40007ffe0ff */
[----:B------:R-:W-:Y:S02]  /*3af0*/  IADD3 R22, PT, PT, R22, R21, RZ ;  /* 0x0000001516167210 */ /* 0x000fe40007ffe0ff */
[----:B------:R-:W-:-:S02]  /*3b00*/  ISETP.NE.AND P0, PT, R0, RZ, PT ;  /* 0x000000ff0000720c */ /* 0x000fc40003f05270 */
[----:B0-----:R-:W-:Y:S01]  /*3b10*/  IADD3 R23, PT, PT, R23, 0x4, RZ ;  /* 0x0000000417177810 */ /* 0x001fe20007ffe0ff */
[----:B---3--:R-:W-:-:S05]  /*3b20*/  FADD R7, R6, R7 ;  /* 0x0000000706077221 */ /* 0x008fca0000000000 */
[----:B------:R1:W-:Y:S05]  /*3b30*/  STG.E desc[UR8][R2.64], R7 ;  /* 0x0000000702007986 */ /* 0x0003ea000c101908 */
[----:B------:R-:W-:Y:S05]  /*3b40*/  @P0 BRA `(.L_x_24) ;  /* 0xfffffffc00d80947 */ /* 0x000fea000383ffff */
[----:B------:R-:W-:Y:S05]  /*3b50*/  EXIT ;  /* 0x000000000000794d */ /* 0x000fea0003800000 */
.L_x_25:
        /* <DEDUP_REMOVED lines=10> */
.L_x_30:


//--------------------- .text._Z10k_gemm_f32fPKfiiS0_iiPfii --------------------------
	.section	.text._Z10k_gemm_f32fPKfiiS0_iiPfii,"ax",@progbits
	.align	128
        .global         _Z10k_gemm_f32fPKfiiS0_iiPfii
        .type           _Z10k_gemm_f32fPKfiiS0_iiPfii,@function
        .size           _Z10k_gemm_f32fPKfiiS0_iiPfii,(.L_x_31 - _Z10k_gemm_f32fPKfiiS0_iiPfii)
        .other          _Z10k_gemm_f32fPKfiiS0_iiPfii,@"STO_CUDA_ENTRY STV_DEFAULT"
_Z10k_gemm_f32fPKfiiS0_iiPfii:
.text._Z10k_gemm_f32fPKfiiS0_iiPfii:
[----:B------:R-:W-:Y:S01]  /*0000*/  LDC R1, c[0x0][0x37c] ;  /* 0x0000df00ff017b82 */ /* 0x000fe20000000800 */
[----:B------:R-:W0:Y:S07]  /*0010*/  LDCU UR5, c[0x0][0x394] ;  /* 0x00007280ff0577ac */ /* 0x000e2e0008000800 */
[----:B------:R-:W1:Y:S01]  /*0020*/  S2UR UR4, SR_CTAID.Y ;  /* 0x00000000000479c3 */ /* 0x000e620000002600 */
[----:B------:R-:W2:Y:S01]  /*0030*/  S2R R0, SR_TID.X ;  /* 0x0000000000007919 */ /* 0x000ea20000002100 */
[----:B------:R-:W-:Y:S01]  /*0040*/  HFMA2 R31, -RZ, RZ, 0, 0 ;  /* 0x00000000ff1f7431 */ /* 0x000fe200000001ff */
[----:B------:R-:W-:-:S02]  /*0050*/  CS2R R28, SRZ ;  /* 0x00000000001c7805 */ /* 0x000fc4000001ff00 */
[----:B------:R-:W-:Y:S01]  /*0060*/  CS2R R34, SRZ ;  /* 0x0000000000227805 */ /* 0x000fe2000001ff00 */
[----:B------:R-:W3:Y:S01]  /*0070*/  S2R R3, SR_TID.Y ;  /* 0x0000000000037919 */ /* 0x000ee20000002200 */
[----:B------:R-:W-:Y:S02]  /*0080*/  CS2R R38, SRZ ;  /* 0x0000000000267805 */ /* 0x000fe4000001ff00 */
[----:B------:R-:W-:Y:S02]  /*0090*/  CS2R R32, SRZ ;  /* 0x0000000000207805 */ /* 0x000fe4000001ff00 */
[----:B------:R-:W-:Y:S01]  /*00a0*/  CS2R R40, SRZ ;  /* 0x0000000000287805 */ /* 0x000fe2000001ff00 */
[----:B------:R-:W4:Y:S01]  /*00b0*/  S2R R5, SR_CTAID.X ;  /* 0x0000000000057919 */ /* 0x000f220000002500 */
[----:B------:R-:W-:Y:S02]  /*00c0*/  CS2R R42, SRZ ;  /* 0x00000000002a7805 */ /* 0x000fe4000001ff00 */
[----:B------:R-:W-:-:S02]  /*00d0*/  MOV R36, RZ ;  /* 0x000000ff00247202 */ /* 0x000fc40000000f00 */
[----:B------:R-:W-:Y:S01]  /*00e0*/  CS2R R44, SRZ ;  /* 0x00000000002c7805 */ /* 0x000fe2000001ff00 */
[----:B------:R-:W2:Y:S01]  /*00f0*/  LDCU.64 UR8, c[0x0][0x358] ;  /* 0x00006b00ff0877ac */ /* 0x000ea20008000a00 */
[----:B0-----:R-:W-:Y:S02]  /*0100*/  UISETP.GE.AND UP0, UPT, UR5, 0x1, UPT ;  /* 0x000000010500788c */ /* 0x001fe4000bf06270 */
[----:B-1----:R-:W-:-:S07]  /*0110*/  USHF.L.U32 UR4, UR4, 0x4, URZ ;  /* 0x0000000404047899 */ /* 0x002fce00080006ff */
[----:B------:R-:W-:Y:S05]  /*0120*/  BRA.U !UP0, `(.L_x_26) ;  /* 0x0000001908887547 */ /* 0x000fea000b800000 */
[----:B------:R-:W0:Y:S01]  /*0130*/  LDCU UR10, c[0x0][0x390] ;  /* 0x00007200ff0a77ac */ /* 0x000e220008000800 */
[----:B---3--:R-:W-:Y:S02]  /*0140*/  IADD3 R9, PT, PT, R3, UR4, RZ ;  /* 0x0000000403097c10 */ /* 0x008fe4000fffe0ff */
[----:B--2-4-:R-:W-:Y:S01]  /*0150*/  LEA R2, R5, R0, 0x6 ;  /* 0x0000000005027211 */ /* 0x014fe200078e30ff */
[----:B------:R-:W1:Y:S01]  /*0160*/  LDCU UR6, c[0x0][0x3a0] ;  /* 0x00007400ff0677ac */ /* 0x000e620008000800 */
[C---:B------:R-:W-:Y:S02]  /*0170*/  IADD3 R7, PT, PT, R9.reuse, 0x8, RZ ;  /* 0x0000000809077810 */ /* 0x040fe40007ffe0ff */
[C---:B------:R-:W-:Y:S01]  /*0180*/  IADD3 R11, PT, PT, R9.reuse, 0xc, RZ ;  /* 0x0000000c090b7810 */ /* 0x040fe20007ffe0ff */
[----:B------:R-:W-:Y:S01]  /*0190*/  UIMAD UR7, UR4, UR5, URZ ;  /* 0x00000005040772a4 */ /* 0x000fe2000f8e02ff */
[----:B------:R-:W-:Y:S01]  /*01a0*/  IADD3 R13, PT, PT, R9, 0x4, RZ ;  /* 0x00000004090d7810 */ /* 0x000fe20007ffe0ff */
[----:B------:R-:W2:Y:S01]  /*01b0*/  LDCU UR11, c[0x0][0x380] ;  /* 0x00007000ff0b77ac */ /* 0x000ea20008000800 */
[----:B------:R-:W-:-:S02]  /*01c0*/  LEA R25, R3, R2, 0x4 ;  /* 0x0000000203197211 */ /* 0x000fc400078e20ff */
[----:B------:R-:W-:Y:S01]  /*01d0*/  MOV R28, RZ ;  /* 0x000000ff001c7202 */ /* 0x000fe20000000f00 */
[----:B------:R-:W-:Y:S01]  /*01e0*/  UIADD3 UR12, UPT, UPT, UR7, UR5, URZ ;  /* 0x00000005070c7290 */ /* 0x000fe2000fffe0ff */
[----:B0-----:R-:W-:-:S04]  /*01f0*/  IMAD R4, R0, UR10, RZ ;  /* 0x0000000a00047c24 */ /* 0x001fc8000f8e02ff */
[--C-:B------:R-:W-:Y:S02]  /*0200*/  IMAD R24, R7, UR5, R4.reuse ;  /* 0x0000000507187c24 */ /* 0x100fe4000f8e0204 */
[--C-:B------:R-:W-:Y:S02]  /*0210*/  IMAD R7, R11, UR5, R4.reuse ;  /* 0x000000050b077c24 */ /* 0x100fe4000f8e0204 */
[--C-:B------:R-:W-:Y:S02]  /*0220*/  IMAD R2, R13, UR5, R4.reuse ;  /* 0x000000050d027c24 */ /* 0x100fe4000f8e0204 */
[----:B------:R-:W-:Y:S02]  /*0230*/  IMAD R4, R9, UR5, R4 ;  /* 0x0000000509047c24 */ /* 0x000fe4000f8e0204 */
[----:B-12---:R-:W-:-:S07]  /*0240*/  IMAD R25, R25, UR6, RZ ;  /* 0x0000000619197c24 */ /* 0x006fce000f8e02ff */
.L_x_27:
[----:B------:R-:W0:Y:S08]  /*0250*/  LDC.64 R8, c[0x0][0x388] ;  /* 0x0000e200ff087b82 */ /* 0x000e300000000a00 */
[----:B------:R-:W1:Y:S08]  /*0260*/  S2UR UR6, SR_CgaCtaId ;  /* 0x00000000000679c3 */ /* 0x000e700000008800 */
[----:B------:R-:W2:Y:S01]  /*0270*/  LDC.64 R20, c[0x0][0x398] ;  /* 0x0000e600ff147b82 */ /* 0x000ea20000000a00 */
[----:B0-----:R-:W-:-:S04]  /*0280*/  IMAD.WIDE R14, R24, 0x4, R8 ;  /* 0x00000004180e7825 */ /* 0x001fc800078e0208 */
[--C-:B------:R-:W-:Y:S02]  /*0290*/  IMAD.WIDE R12, R2, 0x4, R8.reuse ;  /* 0x00000004020c7825 */ /* 0x100fe400078e0208 */
[----:B------:R-:W3:Y:S02]  /*02a0*/  LDG.E R14, desc[UR8][R14.64] ;  /* 0x000000080e0e7981 */ /* 0x000ee4000c1e1900 */
[--C-:B------:R-:W-:Y:S02]  /*02b0*/  IMAD.WIDE R10, R4, 0x4, R8.reuse ;  /* 0x00000004040a7825 */ /* 0x100fe400078e0208 */
[----:B------:R-:W4:Y:S02]  /*02c0*/  LDG.E R12, desc[UR8][R12.64] ;  /* 0x000000080c0c7981 */ /* 0x000f24000c1e1900 */
[----:B------:R-:W-:Y:S02]  /*02d0*/  IMAD.WIDE R8, R7, 0x4, R8 ;  /* 0x0000000407087825 */ /* 0x000fe400078e0208 */
[----:B------:R0:W5:Y:S04]  /*02e0*/  LDG.E R16, desc[UR8][R10.64] ;  /* 0x000000080a107981 */ /* 0x000168000c1e1900 */
[----:B------:R0:W5:Y:S01]  /*02f0*/  LDG.E R18, desc[UR8][R8.64] ;  /* 0x0000000808127981 */ /* 0x000162000c1e1900 */
[----:B------:R-:W-:-:S02]  /*0300*/  UMOV UR5, 0x400 ;  /* 0x0000040000057882 */ /* 0x000fc40000000000 */
[----:B-1----:R-:W-:Y:S01]  /*0310*/  ULEA UR5, UR6, UR5, 0x18 ;  /* 0x0000000506057291 */ /* 0x002fe2000f8ec0ff */
[----:B------:R-:W-:-:S05]  /*0320*/  LEA R6, R0, R3, 0x4 ;  /* 0x0000000300067211 */ /* 0x000fca00078e20ff */
[----:B------:R-:W-:Y:S01]  /*0330*/  LEA R17, R6, UR5, 0x2 ;  /* 0x0000000506117c11 */ /* 0x000fe2000f8e10ff */
[----:B--2---:R-:W-:Y:S01]  /*0340*/  IMAD.WIDE R20, R25, 0x4, R20 ;  /* 0x0000000419147825 */ /* 0x004fe200078e0214 */
[----:B------:R-:W0:Y:S03]  /*0350*/  LDC R6, c[0x0][0x3a4] ;  /* 0x0000e900ff067b82 */ /* 0x000e260000000800 */
[----:B0-----:R-:W-:-:S04]  /*0360*/  IMAD.WIDE R10, R6, 0x4, R20 ;  /* 0x00000004060a7825 */ /* 0x001fc800078e0214 */
[C-C-:B------:R-:W-:Y:S01]  /*0370*/  IMAD.WIDE R8, R6.reuse, 0x8, R20.reuse ;  /* 0x0000000806087825 */ /* 0x140fe200078e0214 */
[----:B---3--:R-:W-:Y:S04]  /*0380*/  STS [R17+0x20], R14 ;  /* 0x0000200e11007388 */ /* 0x008fe80000000800 */
[----:B----4-:R-:W-:Y:S04]  /*0390*/  STS [R17+0x10], R12 ;  /* 0x0000100c11007388 */ /* 0x010fe80000000800 */
[----:B-----5:R-:W-:Y:S04]  /*03a0*/  STS [R17], R16 ;  /* 0x0000001011007388 */ /* 0x020fe80000000800 */
[----:B------:R-:W-:Y:S01]  /*03b0*/  STS [R17+0x30], R18 ;  /* 0x0000301211007388 */ /* 0x000fe20000000800 */
[----:B------:R-:W-:Y:S06]  /*03c0*/  BAR.SYNC.DEFER_BLOCKING 0x0 ;  /* 0x0000000000007b1d */ /* 0x000fec0000010000 */
[----:B------:R-:W2:Y:S04]  /*03d0*/  LDG.E R26, desc[UR8][R20.64] ;  /* 0x00000008141a7981 */ /* 0x000ea8000c1e1900 */
[----:B------:R-:W3:Y:S04]  /*03e0*/  LDG.E R37, desc[UR8][R10.64] ;  /* 0x000000080a257981 */ /* 0x000ee8000c1e1900 */
[----:B------:R0:W4:Y:S01]  /*03f0*/  LDG.E R30, desc[UR8][R8.64] ;  /* 0x00000008081e7981 */ /* 0x000122000c1e1900 */
[----:B------:R-:W-:-:S03]  /*0400*/  IMAD.WIDE R22, R6, 0xc, R20 ;  /* 0x0000000c06167825 */ /* 0x000fc600078e0214 */
[----:B------:R-:W1:Y:S04]  /*0410*/  LDS.128 R16, [UR5+0x10] ;  /* 0x00001005ff107984 */ /* 0x000e680008000c00 */
[----:B------:R5:W4:Y:S04]  /*0420*/  LDG.E R27, desc[UR8][R22.64] ;  /* 0x00000008161b7981 */ /* 0x000b28000c1e1900 */
[----:B------:R-:W5:Y:S04]  /*0430*/  LDS.128 R12, [UR5] ;  /* 0x00000005ff0c7984 */ /* 0x000f680008000c00 */
[----:B0-----:R-:W0:Y:S01]  /*0440*/  LDS.128 R8, [UR5+0x20] ;  /* 0x00002005ff087984 */ /* 0x001e220008000c00 */
[----:B--2---:R-:W-:-:S04]  /*0450*/  FMUL R26, R26, UR11 ;  /* 0x0000000b1a1a7c20 */ /* 0x004fc80008400000 */
[C---:B-1----:R-:W-:Y:S01]  /*0460*/  FFMA R43, R26.reuse, R16, R43 ;  /* 0x000000101a2b7223 */ /* 0x042fe2000000002b */
[----:B------:R-:W-:Y:S01]  /*0470*/  FFMA R42, R26, R17, R42 ;  /* 0x000000111a2a7223 */ /* 0x000fe2000000002a */
[----:B------:R-:W-:-:S04]  /*0480*/  IMAD.WIDE R16, R6, 0x10, R20 ;  /* 0x0000001006107825 */ /* 0x000fc800078e0214 */
[C---:B-----5:R-:W-:Y:S01]  /*0490*/  FFMA R22, R26.reuse, R12, R45 ;  /* 0x0000000c1a167223 */ /* 0x060fe2000000002d */
[C---:B------:R-:W-:Y:S01]  /*04a0*/  FFMA R44, R26.reuse, R13, R44 ;  /* 0x0000000d1a2c7223 */ /* 0x040fe2000000002c */
[C---:B------:R-:W-:Y:S01]  /*04b0*/  FFMA R29, R26.reuse, R14, R29 ;  /* 0x0000000e1a1d7223 */ /* 0x040fe2000000001d */
[C---:B------:R-:W-:Y:S01]  /*04c0*/  FFMA R36, R26.reuse, R15, R36 ;  /* 0x0000000f1a247223 */ /* 0x040fe20000000024 */
[C---:B0-----:R-:W-:Y:S01]  /*04d0*/  FFMA R41, R26.reuse, R8, R41 ;  /* 0x000000081a297223 */ /* 0x041fe20000000029 */
[----:B------:R-:W0:Y:S01]  /*04e0*/  LDS.128 R12, [UR5+0x30] ;  /* 0x00003005ff0c7984 */ /* 0x000e220008000c00 */
[C---:B------:R-:W-:Y:S01]  /*04f0*/  FFMA R40, R26.reuse, R9, R40 ;  /* 0x000000091a287223 */ /* 0x040fe20000000028 */
[C---:B------:R-:W-:Y:S01]  /*0500*/  FFMA R33, R26.reuse, R10, R33 ;  /* 0x0000000a1a217223 */ /* 0x040fe20000000021 */
[C---:B------:R-:W-:Y:S01]  /*0510*/  FFMA R32, R26.reuse, R11, R32 ;  /* 0x0000000b1a207223 */ /* 0x040fe20000000020 */
[----:B------:R1:W2:Y:S04]  /*0520*/  LDG.E R23, desc[UR8][R16.64] ;  /* 0x0000000810177981 */ /* 0x0002a8000c1e1900 */
[----:B------:R-:W5:Y:S01]  /*0530*/  LDS.128 R8, [UR5+0x50] ;  /* 0x00005005ff087984 */ /* 0x000f620008000c00 */
[C---:B------:R-:W-:Y:S01]  /*0540*/  FFMA R31, R26.reuse, R18, R31 ;  /* 0x000000121a1f7223 */ /* 0x040fe2000000001f */
[----:B------:R-:W-:-:S02]  /*0550*/  FFMA R34, R26, R19, R34 ;  /* 0x000000131a227223 */ /* 0x000fc40000000022 */
[----:B-1----:R-:W1:Y:S01]  /*0560*/  LDS.128 R16, [UR5+0x40] ;  /* 0x00004005ff107984 */ /* 0x002e620008000c00 */
[----:B---3--:R-:W-:Y:S01]  /*0570*/  FMUL R37, R37, UR11 ;  /* 0x0000000b25257c20 */ /* 0x008fe20008400000 */
[C---:B0-----:R-:W-:Y:S01]  /*0580*/  FFMA R39, R26.reuse, R12, R39 ;  /* 0x0000000c1a277223 */ /* 0x041fe20000000027 */
[C---:B------:R-:W-:Y:S01]  /*0590*/  FFMA R38, R26.reuse, R13, R38 ;  /* 0x0000000d1a267223 */ /* 0x040fe20000000026 */
[C---:B------:R-:W-:Y:S01]  /*05a0*/  FFMA R35, R26.reuse, R14, R35 ;  /* 0x0000000e1a237223 */ /* 0x040fe20000000023 */
[----:B------:R-:W-:Y:S02]  /*05b0*/  FFMA R26, R26, R15, R28 ;  /* 0x0000000f1a1a7223 */ /* 0x000fe4000000001c */
[----:B------:R-:W0:Y:S01]  /*05c0*/  LDS.128 R12, [UR5+0x60] ;  /* 0x00006005ff0c7984 */ /* 0x000e220008000c00 */
[C---:B-----5:R-:W-:Y:S01]  /*05d0*/  FFMA R43, R37.reuse, R8, R43 ;  /* 0x00000008252b7223 */ /* 0x060fe2000000002b */
[----:B------:R-:W-:Y:S01]  /*05e0*/  FFMA R42, R37, R9, R42 ;  /* 0x00000009252a7223 */ /* 0x000fe2000000002a */
[----:B------:R-:W-:-:S04]  /*05f0*/  IMAD.WIDE R8, R6, 0x14, R20 ;  /* 0x0000001406087825 */ /* 0x000fc800078e0214 */
[C---:B-1----:R-:W-:Y:S02]  /*0600*/  FFMA R45, R37.reuse, R16, R22 ;  /* 0x00000010252d7223 */ /* 0x042fe40000000016 */
[----:B------:R1:W3:Y:S01]  /*0610*/  LDG.E R22, desc[UR8][R8.64] ;  /* 0x0000000808167981 */ /* 0x0002e2000c1e1900 */
[C---:B------:R-:W-:Y:S01]  /*0620*/  FFMA R44, R37.reuse, R17, R44 ;  /* 0x00000011252c7223 */ /* 0x040fe2000000002c */
[C---:B------:R-:W-:Y:S01]  /*0630*/  FFMA R29, R37.reuse, R18, R29 ;  /* 0x00000012251d7223 */ /* 0x040fe2000000001d */
[C---:B------:R-:W-:Y:S02]  /*0640*/  FFMA R36, R37.reuse, R19, R36 ;  /* 0x0000001325247223 */ /* 0x040fe40000000024 */
[----:B------:R-:W5:Y:S01]  /*0650*/  LDS.128 R16, [UR5+0x70] ;  /* 0x00007005ff107984 */ /* 0x000f620008000c00 */
[C---:B0-----:R-:W-:Y:S01]  /*0660*/  FFMA R41, R37.reuse, R12, R41 ;  /* 0x0000000c25297223 */ /* 0x041fe20000000029 */
[C---:B------:R-:W-:Y:S01]  /*0670*/  FFMA R40, R37.reuse, R13, R40 ;  /* 0x0000000d25287223 */ /* 0x040fe20000000028 */
[C---:B------:R-:W-:Y:S01]  /*0680*/  FFMA R33, R37.reuse, R14, R33 ;  /* 0x0000000e25217223 */ /* 0x040fe20000000021 */
[----:B------:R-:W-:-:S02]  /*0690*/  FFMA R32, R37, R15, R32 ;  /* 0x0000000f25207223 */ /* 0x000fc40000000020 */
[----:B------:R-:W0:Y:S01]  /*06a0*/  LDS.128 R12, [UR5+0x90] ;  /* 0x00009005ff0c7984 */ /* 0x000e220008000c00 */
[----:B----4-:R-:W-:Y:S01]  /*06b0*/  FMUL R30, R30, UR11 ;  /* 0x0000000b1e1e7c20 */ /* 0x010fe20008400000 */
[C---:B------:R-:W-:Y:S01]  /*06c0*/  FFMA R31, R37.reuse, R10, R31 ;  /* 0x0000000a251f7223 */ /* 0x040fe2000000001f */
[C---:B------:R-:W-:Y:S02]  /*06d0*/  FFMA R34, R37.reuse, R11, R34 ;  /* 0x0000000b25227223 */ /* 0x040fe40000000022 */
[----:B-1----:R-:W1:Y:S01]  /*06e0*/  LDS.128 R8, [UR5+0x80] ;  /* 0x00008005ff087984 */ /* 0x002e620008000c00 */
[C---:B-----5:R-:W-:Y:S01]  /*06f0*/  FFMA R39, R37.reuse, R16, R39 ;  /* 0x0000001025277223 */ /* 0x060fe20000000027 */
[C---:B------:R-:W-:Y:S01]  /*0700*/  FFMA R38, R37.reuse, R17, R38 ;  /* 0x0000001125267223 */ /* 0x040fe20000000026 */
[C---:B------:R-:W-:Y:S01]  /*0710*/  FFMA R35, R37.reuse, R18, R35 ;  /* 0x0000001225237223 */ /* 0x040fe20000000023 */
[----:B------:R-:W-:Y:S02]  /*0720*/  FFMA R37, R37, R19, R26 ;  /* 0x0000001325257223 */ /* 0x000fe4000000001a */
[----:B------:R-:W4:Y:S01]  /*0730*/  LDS.128 R16, [UR5+0xa0] ;  /* 0x0000a005ff107984 */ /* 0x000f220008000c00 */
[C---:B0-----:R-:W-:Y:S01]  /*0740*/  FFMA R43, R30.reuse, R12, R43 ;  /* 0x0000000c1e2b7223 */ /* 0x041fe2000000002b */
[----:B------:R-:W-:Y:S01]  /*0750*/  FFMA R42, R30, R13, R42 ;  /* 0x0000000d1e2a7223 */ /* 0x000fe2000000002a */
[----:B------:R-:W-:-:S05]  /*0760*/  IMAD.WIDE R12, R6, 0x18, R20 ;  /* 0x00000018060c7825 */ /* 0x000fca00078e0214 */
[----:B------:R0:W5:Y:S01]  /*0770*/  LDG.E R26, desc[UR8][R12.64] ;  /* 0x000000080c1a7981 */ /* 0x000162000c1e1900 */
[C---:B-1----:R-:W-:Y:S01]  /*0780*/  FFMA R28, R30.reuse, R8, R45 ;  /* 0x000000081e1c7223 */ /* 0x042fe2000000002d */
[C---:B------:R-:W-:Y:S01]  /*0790*/  FFMA R44, R30.reuse, R9, R44 ;  /* 0x000000091e2c7223 */ /* 0x040fe2000000002c */
[C---:B------:R-:W-:Y:S01]  /*07a0*/  FFMA R29, R30.reuse, R10, R29 ;  /* 0x0000000a1e1d7223 */ /* 0x040fe2000000001d */
[C---:B------:R-:W-:Y:S02]  /*07b0*/  FFMA R36, R30.reuse, R11, R36 ;  /* 0x0000000b1e247223 */ /* 0x040fe40000000024 */
[----:B------:R-:W1:Y:S01]  /*07c0*/  LDS.128 R8, [UR5+0xb0] ;  /* 0x0000b005ff087984 */ /* 0x000e620008000c00 */
[C---:B------:R-:W-:Y:S01]  /*07d0*/  FFMA R31, R30.reuse, R14, R31 ;  /* 0x0000000e1e1f7223 */ /* 0x040fe2000000001f */
[C---:B------:R-:W-:Y:S01]  /*07e0*/  FFMA R34, R30.reuse, R15, R34 ;  /* 0x0000000f1e227223 */ /* 0x040fe20000000022 */
[C---:B----4-:R-:W-:Y:S01]  /*07f0*/  FFMA R41, R30.reuse, R16, R41 ;  /* 0x000000101e297223 */ /* 0x050fe20000000029 */
[C---:B------:R-:W-:Y:S01]  /*0800*/  FFMA R40, R30.reuse, R17, R40 ;  /* 0x000000111e287223 */ /* 0x040fe20000000028 */
[C---:B------:R-:W-:Y:S01]  /*0810*/  FFMA R33, R30.reuse, R18, R33 ;  /* 0x000000121e217223 */ /* 0x040fe20000000021 */
[C---:B------:R-:W-:Y:S01]  /*0820*/  FFMA R32, R30.reuse, R19, R32 ;  /* 0x000000131e207223 */ /* 0x040fe20000000020 */
[----:B0-----:R-:W0:Y:S04]  /*0830*/  LDS.128 R12, [UR5+0xc0] ;  /* 0x0000c005ff0c7984 */ /* 0x001e280008000c00 */
[----:B------:R-:W4:Y:S01]  /*0840*/  LDS.128 R16, [UR5+0xd0] ;  /* 0x0000d005ff107984 */ /* 0x000f220008000c00 */
[C---:B-1----:R-:W-:Y:S01]  /*0850*/  FFMA R39, R30.reuse, R8, R39 ;  /* 0x000000081e277223 */ /* 0x042fe20000000027 */
[C---:B------:R-:W-:Y:S01]  /*0860*/  FFMA R38, R30.reuse, R9, R38 ;  /* 0x000000091e267223 */ /* 0x040fe20000000026 */
[C---:B------:R-:W-:Y:S01]  /*0870*/  FFMA R35, R30.reuse, R10, R35 ;  /* 0x0000000a1e237223 */ /* 0x040fe20000000023 */
[----:B------:R-:W-:Y:S01]  /*0880*/  FFMA R30, R30, R11, R37 ;  /* 0x0000000b1e1e7223 */ /* 0x000fe20000000025 */
[----:B------:R-:W-:Y:S01]  /*0890*/  FMUL R37, R27, UR11 ;  /* 0x0000000b1b257c20 */ /* 0x000fe20008400000 */
[----:B------:R-:W1:Y:S03]  /*08a0*/  LDS.128 R8, [UR5+0xe0] ;  /* 0x0000e005ff087984 */ /* 0x000e660008000c00 */
[C---:B0-----:R-:W-:Y:S01]  /*08b0*/  FFMA R28, R37.reuse, R12, R28 ;  /* 0x0000000c251c7223 */ /* 0x041fe2000000001c */
[C---:B------:R-:W-:Y:S01]  /*08c0*/  FFMA R44, R37.reuse, R13, R44 ;  /* 0x0000000d252c7223 */ /* 0x040fe2000000002c */
[C---:B------:R-:W-:Y:S01]  /*08d0*/  FFMA R29, R37.reuse, R14, R29 ;  /* 0x0000000e251d7223 */ /* 0x040fe2000000001d */
[C---:B------:R-:W-:Y:S01]  /*08e0*/  FFMA R36, R37.reuse, R15, R36 ;  /* 0x0000000f25247223 */ /* 0x040fe20000000024 */
[C---:B----4-:R-:W-:Y:S01]  /*08f0*/  FFMA R43, R37.reuse, R16, R43 ;  /* 0x00000010252b7223 */ /* 0x050fe2000000002b */
[----:B------:R-:W-:Y:S01]  /*0900*/  FFMA R42, R37, R17, R42 ;  /* 0x00000011252a7223 */ /* 0x000fe2000000002a */
[----:B------:R-:W0:Y:S01]  /*0910*/  LDS.128 R12, [UR5+0xf0] ;  /* 0x0000f005ff0c7984 */ /* 0x000e220008000c00 */
[----:B------:R-:W-:-:S05]  /*0920*/  IMAD.WIDE R16, R6, 0x1c, R20 ;  /* 0x0000001c06107825 */ /* 0x000fca00078e0214 */
[----:B------:R4:W5:Y:S01]  /*0930*/  LDG.E R27, desc[UR8][R16.64] ;  /* 0x00000008101b7981 */ /* 0x000962000c1e1900 */
[C---:B------:R-:W-:Y:S01]  /*0940*/  FFMA R31, R37.reuse, R18, R31 ;  /* 0x00000012251f7223 */ /* 0x040fe2000000001f */
[C---:B------:R-:W-:Y:S02]  /*0950*/  FFMA R34, R37.reuse, R19, R34 ;  /* 0x0000001325227223 */ /* 0x040fe40000000022 */
[----:B----4-:R-:W4:Y:S01]  /*0960*/  LDS.128 R16, [UR5+0x100] ;  /* 0x00010005ff107984 */ /* 0x010f220008000c00 */
[C---:B-1----:R-:W-:Y:S01]  /*0970*/  FFMA R41, R37.reuse, R8, R41 ;  /* 0x0000000825297223 */ /* 0x042fe20000000029 */
[C---:B------:R-:W-:Y:S01]  /*0980*/  FFMA R40, R37.reuse, R9, R40 ;  /* 0x0000000925287223 */ /* 0x040fe20000000028 */
[C---:B------:R-:W-:Y:S01]  /*0990*/  FFMA R33, R37.reuse, R10, R33 ;  /* 0x0000000a25217223 */ /* 0x040fe20000000021 */
[C---:B------:R-:W-:Y:S02]  /*09a0*/  FFMA R32, R37.reuse, R11, R32 ;  /* 0x0000000b25207223 */ /* 0x040fe40000000020 */
[----:B------:R-:W1:Y:S01]  /*09b0*/  LDS.128 R8, [UR5+0x110] ;  /* 0x00011005ff087984 */ /* 0x000e620008000c00 */
[C---:B0-----:R-:W-:Y:S01]  /*09c0*/  FFMA R39, R37.reuse, R12, R39 ;  /* 0x0000000c25277223 */ /* 0x041fe20000000027 */
[C---:B------:R-:W-:Y:S01]  /*09d0*/  FFMA R38, R37.reuse, R13, R38 ;  /* 0x0000000d25267223 */ /* 0x040fe20000000026 */
[C---:B------:R-:W-:Y:S01]  /*09e0*/  FFMA R35, R37.reuse, R14, R35 ;  /* 0x0000000e25237223 */ /* 0x040fe20000000023 */
[----:B------:R-:W-:-:S02]  /*09f0*/  FFMA R30, R37, R15, R30 ;  /* 0x0000000f251e7223 */ /* 0x000fc4000000001e */
[----:B------:R-:W0:Y:S01]  /*0a00*/  LDS.128 R12, [UR5+0x120] ;  /* 0x00012005ff0c7984 */ /* 0x000e220008000c00 */
[----:B--2---:R-:W-:-:S04]  /*0a10*/  FMUL R37, R23, UR11 ;  /* 0x0000000b17257c20 */ /* 0x004fc80008400000 */
[C---:B----4-:R-:W-:Y:S01]  /*0a20*/  FFMA R28, R37.reuse, R16, R28 ;  /* 0x00000010251c7223 */ /* 0x050fe2000000001c */
[C---:B------:R-:W-:Y:S01]  /*0a30*/  FFMA R44, R37.reuse, R17, R44 ;  /* 0x00000011252c7223 */ /* 0x040fe2000000002c */
[C---:B------:R-:W-:Y:S01]  /*0a40*/  FFMA R29, R37.reuse, R18, R29 ;  /* 0x00000012251d7223 */ /* 0x040fe2000000001d */
[C---:B------:R-:W-:Y:S01]  /*0a50*/  FFMA R36, R37.reuse, R19, R36 ;  /* 0x0000001325247223 */ /* 0x040fe20000000024 */
[C---:B-1----:R-:W-:Y:S01]  /*0a60*/  FFMA R43, R37.reuse, R8, R43 ;  /* 0x00000008252b7223 */ /* 0x042fe2000000002b */
[----:B------:R-:W-:Y:S01]  /*0a70*/  FFMA R42, R37, R9, R42 ;  /* 0x00000009252a7223 */ /* 0x000fe2000000002a */
[----:B------:R-:W1:Y:S01]  /*0a80*/  LDS.128 R16, [UR5+0x130] ;  /* 0x00013005ff107984 */ /* 0x000e620008000c00 */
[----:B------:R-:W-:-:S04]  /*0a90*/  IMAD.WIDE R8, R6, 0x20, R20 ;  /* 0x0000002006087825 */ /* 0x000fc800078e0214 */
[C---:B0-----:R-:W-:Y:S01]  /*0aa0*/  FFMA R41, R37.reuse, R12, R41 ;  /* 0x0000000c25297223 */ /* 0x041fe20000000029 */
[C---:B------:R-:W-:Y:S01]  /*0ab0*/  FFMA R40, R37.reuse, R13, R40 ;  /* 0x0000000d25287223 */ /* 0x040fe20000000028 */
[C---:B------:R-:W-:Y:S01]  /*0ac0*/  FFMA R33, R37.reuse, R14, R33 ;  /* 0x0000000e25217223 */ /* 0x040fe20000000021 */
[C---:B------:R-:W-:Y:S01]  /*0ad0*/  FFMA R32, R37.reuse, R15, R32 ;  /* 0x0000000f25207223 */ /* 0x040fe20000000020 */
[----:B------:R0:W2:Y:S04]  /*0ae0*/  LDG.E R23, desc[UR8][R8.64] ;  /* 0x0000000808177981 */ /* 0x0000a8000c1e1900 */
[----:B------:R-:W4:Y:S01]  /*0af0*/  LDS.128 R12, [UR5+0x150] ;  /* 0x00015005ff0c7984 */ /* 0x000f220008000c00 */
[C---:B------:R-:W-:Y:S01]  /*0b00*/  FFMA R31, R37.reuse, R10, R31 ;  /* 0x0000000a251f7223 */ /* 0x040fe2000000001f */
[----:B------:R-:W-:-:S02]  /*0b10*/  FFMA R34, R37, R11, R34 ;  /* 0x0000000b25227223 */ /* 0x000fc40000000022 */
[----:B0-----:R-:W0:Y:S01]  /*0b20*/  LDS.128 R8, [UR5+0x140] ;  /* 0x00014005ff087984 */ /* 0x001e220008000c00 */
[C---:B-1----:R-:W-:Y:S01]  /*0b30*/  FFMA R39, R37.reuse, R16, R39 ;  /* 0x0000001025277223 */ /* 0x042fe20000000027 */
[C---:B------:R-:W-:Y:S01]  /*0b40*/  FFMA R38, R37.reuse, R17, R38 ;  /* 0x0000001125267223 */ /* 0x040fe20000000026 */
[C---:B------:R-:W-:Y:S01]  /*0b50*/  FFMA R35, R37.reuse, R18, R35 ;  /* 0x0000001225237223 */ /* 0x040fe20000000023 */
[----:B------:R-:W-:Y:S01]  /*0b60*/  FFMA R30, R37, R19, R30 ;  /* 0x00000013251e7223 */ /* 0x000fe2000000001e */
[----:B---3--:R-:W-:Y:S01]  /*0b70*/  FMUL R37, R22, UR11 ;  /* 0x0000000b16257c20 */ /* 0x008fe20008400000 */
[----:B------:R-:W1:Y:S03]  /*0b80*/  LDS.128 R16, [UR5+0x160] ;  /* 0x00016005ff107984 */ /* 0x000e660008000c00 */
[C---:B----4-:R-:W-:Y:S01]  /*0b90*/  FFMA R43, R37.reuse, R12, R43 ;  /* 0x0000000c252b7223 */ /* 0x050fe2000000002b */
[----:B------:R-:W-:Y:S01]  /*0ba0*/  FFMA R42, R37, R13, R42 ;  /* 0x0000000d252a7223 */ /* 0x000fe2000000002a */
[----:B------:R-:W-:-:S05]  /*0bb0*/  IMAD.WIDE R12, R6, 0x24, R20 ;  /* 0x00000024060c7825 */ /* 0x000fca00078e0214 */
[----:B------:R3:W4:Y:S01]  /*0bc0*/  LDG.E R22, desc[UR8][R12.64] ;  /* 0x000000080c167981 */ /* 0x000722000c1e1900 */
[C---:B0-----:R-:W-:Y:S01]  /*0bd0*/  FFMA R28, R37.reuse, R8, R28 ;  /* 0x00000008251c7223 */ /* 0x041fe2000000001c */
        /* <DEDUP_REMOVED lines=9> */
[C---:B------:R-:W-:Y:S01]  /*0c70*/  FFMA R31, R37.reuse, R14, R31 ;  /* 0x0000000e251f7223 */ /* 0x040fe2000000001f */
[C---:B------:R-:W-:Y:S02]  /*0c80*/  FFMA R34, R37.reuse, R15, R34 ;  /* 0x0000000f25227223 */ /* 0x040fe40000000022 */
[----:B---3--:R-:W3:Y:S01]  /*0c90*/  LDS.128 R12, [UR5+0x180] ;  /* 0x00018005ff0c7984 */ /* 0x008ee20008000c00 */
[C---:B0-----:R-:W-:Y:S01]  /*0ca0*/  FFMA R39, R37.reuse, R8, R39 ;  /* 0x0000000825277223 */ /* 0x041fe20000000027 */
[C---:B------:R-:W-:Y:S01]  /*0cb0*/  FFMA R38, R37.reuse, R9, R38 ;  /* 0x0000000925267223 */ /* 0x040fe20000000026 */
[C---:B------:R-:W-:Y:S01]  /*0cc0*/  FFMA R35, R37.reuse, R10, R35 ;  /* 0x0000000a25237223 */ /* 0x040fe20000000023 */
[----:B------:R-:W-:Y:S02]  /*0cd0*/  FFMA R30, R37, R11, R30 ;  /* 0x0000000b251e7223 */ /* 0x000fe4000000001e */
[----:B------:R-:W0:Y:S01]  /*0ce0*/  LDS.128 R8, [UR5+0x1a0] ;  /* 0x0001a005ff087984 */ /* 0x000e220008000c00 */
[----:B-----5:R-:W-:-:S04]  /*0cf0*/  FMUL R37, R26, UR11 ;  /* 0x0000000b1a257c20 */ /* 0x020fc80008400000 */
[C---:B-1----:R-:W-:Y:S01]  /*0d00*/  FFMA R43, R37.reuse, R16, R43 ;  /* 0x00000010252b7223 */ /* 0x042fe2000000002b */
[----:B------:R-:W-:Y:S01]  /*0d10*/  FFMA R42, R37, R17, R42 ;  /* 0x00000011252a7223 */ /* 0x000fe2000000002a */
[----:B------:R-:W-:-:S05]  /*0d20*/  IMAD.WIDE R16, R6, 0x28, R20 ;  /* 0x0000002806107825 */ /* 0x000fca00078e0214 */
[----:B------:R1:W5:Y:S01]  /*0d30*/  LDG.E R26, desc[UR8][R16.64] ;  /* 0x00000008101a7981 */ /* 0x000362000c1e1900 */
[C---:B---3--:R-:W-:Y:S01]  /*0d40*/  FFMA R28, R37.reuse, R12, R28 ;  /* 0x0000000c251c7223 */ /* 0x048fe2000000001c */
[C---:B------:R-:W-:Y:S01]  /*0d50*/  FFMA R44, R37.reuse, R13, R44 ;  /* 0x0000000d252c7223 */ /* 0x040fe2000000002c */
[C---:B------:R-:W-:Y:S01]  /*0d60*/  FFMA R29, R37.reuse, R14, R29 ;  /* 0x0000000e251d7223 */ /* 0x040fe2000000001d */
[C---:B------:R-:W-:Y:S01]  /*0d70*/  FFMA R36, R37.reuse, R15, R36 ;  /* 0x0000000f25247223 */ /* 0x040fe20000000024 */
[C---:B------:R-:W-:Y:S01]  /*0d80*/  FFMA R31, R37.reuse, R18, R31 ;  /* 0x00000012251f7223 */ /* 0x040fe2000000001f */
[C---:B------:R-:W-:Y:S01]  /*0d90*/  FFMA R34, R37.reuse, R19, R34 ;  /* 0x0000001325227223 */ /* 0x040fe20000000022 */
[----:B------:R-:W3:Y:S04]  /*0da0*/  LDS.128 R12, [UR5+0x1b0] ;  /* 0x0001b005ff0c7984 */ /* 0x000ee80008000c00 */
[----:B-1----:R-:W1:Y:S01]  /*0db0*/  LDS.128 R16, [UR5+0x1c0] ;  /* 0x0001c005ff107984 */ /* 0x002e620008000c00 */
[C---:B0-----:R-:W-:Y:S01]  /*0dc0*/  FFMA R41, R37.reuse, R8, R41 ;  /* 0x0000000825297223 */ /* 0x041fe20000000029 */
[C---:B------:R-:W-:Y:S01]  /*0dd0*/  FFMA R40, R37.reuse, R9, R40 ;  /* 0x0000000925287223 */ /* 0x040fe20000000028 */
[C---:B------:R-:W-:Y:S01]  /*0de0*/  FFMA R33, R37.reuse, R10, R33 ;  /* 0x0000000a25217223 */ /* 0x040fe20000000021 */
[----:B------:R-:W-:-:S02]  /*0df0*/  FFMA R32, R37, R11, R32 ;  /* 0x0000000b25207223 */ /* 0x000fc40000000020 */
[----:B------:R-:W0:Y:S01]  /*0e00*/  LDS.128 R8, [UR5+0x1d0] ;  /* 0x0001d005ff087984 */ /* 0x000e220008000c00 */
[C---:B---3--:R-:W-:Y:S01]  /*0e10*/  FFMA R39, R37.reuse, R12, R39 ;  /* 0x0000000c25277223 */ /* 0x048fe20000000027 */
[----:B------:R-:W-:Y:S01]  /*0e20*/  FFMA R38, R37, R13, R38 ;  /* 0x0000000d25267223 */ /* 0x000fe20000000026 */
[----:B------:R-:W-:Y:S01]  /*0e30*/  FMUL R27, R27, UR11 ;  /* 0x0000000b1b1b7c20 */ /* 0x000fe20008400000 */
[C---:B------:R-:W-:Y:S01]  /*0e40*/  FFMA R35, R37.reuse, R14, R35 ;  /* 0x0000000e25237223 */ /* 0x040fe20000000023 */
[----:B------:R-:W-:Y:S02]  /*0e50*/  FFMA R30, R37, R15, R30 ;  /* 0x0000000f251e7223 */ /* 0x000fe4000000001e */
[C---:B-1----:R-:W-:Y:S01]  /*0e60*/  FFMA R45, R27.reuse, R16, R28 ;  /* 0x000000101b2d7223 */ /* 0x042fe2000000001c */
[C---:B------:R-:W-:Y:S01]  /*0e70*/  FFMA R44, R27.reuse, R17, R44 ;  /* 0x000000111b2c7223 */ /* 0x040fe2000000002c */
[C---:B------:R-:W-:Y:S01]  /*0e80*/  FFMA R29, R27.reuse, R18, R29 ;  /* 0x000000121b1d7223 */ /* 0x040fe2000000001d */
[C---:B------:R-:W-:Y:S01]  /*0e90*/  FFMA R36, R27.reuse, R19, R36 ;  /* 0x000000131b247223 */ /* 0x040fe20000000024 */
[----:B------:R-:W1:Y:S04]  /*0ea0*/  LDS.128 R12, [UR5+0x1e0] ;  /* 0x0001e005ff0c7984 */ /* 0x000e680008000c00 */
[----:B------:R-:W3:Y:S01]  /*0eb0*/  LDS.128 R16, [UR5+0x1f0] ;  /* 0x0001f005ff107984 */ /* 0x000ee20008000c00 */
[C---:B0-----:R-:W-:Y:S01]  /*0ec0*/  FFMA R43, R27.reuse, R8, R43 ;  /* 0x000000081b2b7223 */ /* 0x041fe2000000002b */
[----:B------:R-:W-:Y:S01]  /*0ed0*/  FFMA R42, R27, R9, R42 ;  /* 0x000000091b2a7223 */ /* 0x000fe2000000002a */
[----:B------:R-:W-:-:S04]  /*0ee0*/  IMAD.WIDE R8, R6, 0x2c, R20 ;  /* 0x0000002c06087825 */ /* 0x000fc800078e0214 */
[C---:B------:R-:W-:Y:S01]  /*0ef0*/  FFMA R31, R27.reuse, R10, R31 ;  /* 0x0000000a1b1f7223 */ /* 0x040fe2000000001f */
[C---:B------:R-:W-:Y:S01]  /*0f00*/  FFMA R34, R27.reuse, R11, R34 ;  /* 0x0000000b1b227223 */ /* 0x040fe20000000022 */
[----:B------:R0:W5:Y:S04]  /*0f10*/  LDG.E R28, desc[UR8][R8.64] ;  /* 0x00000008081c7981 */ /* 0x000168000c1e1900 */
[----:B0-----:R-:W0:Y:S01]  /*0f20*/  LDS.128 R8, [UR5+0x200] ;  /* 0x00020005ff087984 */ /* 0x001e220008000c00 */
[C---:B-1----:R-:W-:Y:S01]  /*0f30*/  FFMA R41, R27.reuse, R12, R41 ;  /* 0x0000000c1b297223 */ /* 0x042fe20000000029 */
[C---:B------:R-:W-:Y:S01]  /*0f40*/  FFMA R40, R27.reuse, R13, R40 ;  /* 0x0000000d1b287223 */ /* 0x040fe20000000028 */
[C---:B------:R-:W-:Y:S01]  /*0f50*/  FFMA R33, R27.reuse, R14, R33 ;  /* 0x0000000e1b217223 */ /* 0x040fe20000000021 */
[C---:B------:R-:W-:Y:S01]  /*0f60*/  FFMA R32, R27.reuse, R15, R32 ;  /* 0x0000000f1b207223 */ /* 0x040fe20000000020 */
[C---:B---3--:R-:W-:Y:S01]  /*0f70*/  FFMA R39, R27.reuse, R16, R39 ;  /* 0x000000101b277223 */ /* 0x048fe20000000027 */
[C---:B------:R-:W-:Y:S01]  /*0f80*/  FFMA R38, R27.reuse, R17, R38 ;  /* 0x000000111b267223 */ /* 0x040fe20000000026 */
[C---:B------:R-:W-:Y:S01]  /*0f90*/  FFMA R35, R27.reuse, R18, R35 ;  /* 0x000000121b237223 */ /* 0x040fe20000000023 */
[----:B------:R-:W-:Y:S01]  /*0fa0*/  FFMA R30, R27, R19, R30 ;  /* 0x000000131b1e7223 */ /* 0x000fe2000000001e */
[----:B------:R-:W1:Y:S04]  /*0fb0*/  LDS.128 R12, [UR5+0x210] ;  /* 0x00021005ff0c7984 */ /* 0x000e680008000c00 */
[----:B------:R-:W3:Y:S01]  /*0fc0*/  LDS.128 R16, [UR5+0x220] ;  /* 0x00022005ff107984 */ /* 0x000ee20008000c00 */
[----:B--2---:R-:W-:-:S04]  /*0fd0*/  FMUL R27, R23, UR11 ;  /* 0x0000000b171b7c20 */ /* 0x004fc80008400000 */
[C---:B0-----:R-:W-:Y:S01]  /*0fe0*/  FFMA R45, R27.reuse, R8, R45 ;  /* 0x000000081b2d7223 */ /* 0x041fe2000000002d */
[C---:B------:R-:W-:Y:S01]  /*0ff0*/  FFMA R44, R27.reuse, R9, R44 ;  /* 0x000000091b2c7223 */ /* 0x040fe2000000002c */
[C---:B------:R-:W-:Y:S01]  /*1000*/  FFMA R29, R27.reuse, R10, R29 ;  /* 0x0000000a1b1d7223 */ /* 0x040fe2000000001d */
[C---:B------:R-:W-:Y:S02]  /*1010*/  FFMA R36, R27.reuse, R11, R36 ;  /* 0x0000000b1b247223 */ /* 0x040fe40000000024 */
[----:B------:R-:W0:Y:S01]  /*1020*/  LDS.128 R8, [UR5+0x230] ;  /* 0x00023005ff087984 */ /* 0x000e220008000c00 */
[C---:B-1----:R-:W-:Y:S01]  /*1030*/  FFMA R43, R27.reuse, R12, R43 ;  /* 0x0000000c1b2b7223 */ /* 0x042fe2000000002b */
[C---:B------:R-:W-:Y:S01]  /*1040*/  FFMA R42, R27.reuse, R13, R42 ;  /* 0x0000000d1b2a7223 */ /* 0x040fe2000000002a */
[C---:B---3--:R-:W-:Y:S01]  /*1050*/  FFMA R41, R27.reuse, R16, R41 ;  /* 0x000000101b297223 */ /* 0x048fe20000000029 */
[C---:B------:R-:W-:Y:S01]  /*1060*/  FFMA R40, R27.reuse, R17, R40 ;  /* 0x000000111b287223 */ /* 0x040fe20000000028 */
[C---:B------:R-:W-:Y:S01]  /*1070*/  FFMA R33, R27.reuse, R18, R33 ;  /* 0x000000121b217223 */ /* 0x040fe20000000021 */
[C---:B------:R-:W-:Y:S01]  /*1080*/  FFMA R32, R27.reuse, R19, R32 ;  /* 0x000000131b207223 */ /* 0x040fe20000000020 */
[----:B------:R-:W-:Y:S01]  /*1090*/  IMAD.WIDE R12, R6, 0x30, R20 ;  /* 0x00000030060c7825 */ /* 0x000fe200078e0214 */
[----:B------:R-:W1:Y:S04]  /*10a0*/  LDS.128 R16, [UR5+0x250] ;  /* 0x00025005ff107984 */ /* 0x000e680008000c00 */
[----:B------:R2:W3:Y:S01]  /*10b0*/  LDG.E R23, desc[UR8][R12.64] ;  /* 0x000000080c177981 */ /* 0x0004e2000c1e1900 */
[C---:B------:R-:W-:Y:S01]  /*10c0*/  FFMA R31, R27.reuse, R14, R31 ;  /* 0x0000000e1b1f7223 */ /* 0x040fe2000000001f */
[----:B------:R-:W-:-:S02]  /*10d0*/  FFMA R34, R27, R15, R34 ;  /* 0x0000000f1b227223 */ /* 0x000fc40000000022 */
[----:B--2---:R-:W2:Y:S01]  /*10e0*/  LDS.128 R12, [UR5+0x240] ;  /* 0x00024005ff0c7984 */ /* 0x004ea20008000c00 */
[C---:B0-----:R-:W-:Y:S01]  /*10f0*/  FFMA R39, R27.reuse, R8, R39 ;  /* 0x000000081b277223 */ /* 0x041fe20000000027 */
[C---:B------:R-:W-:Y:S01]  /*1100*/  FFMA R38, R27.reuse, R9, R38 ;  /* 0x000000091b267223 */ /* 0x040fe20000000026 */
[C---:B------:R-:W-:Y:S01]  /*1110*/  FFMA R35, R27.reuse, R10, R35 ;  /* 0x0000000a1b237223 */ /* 0x040fe20000000023 */
[----:B------:R-:W-:Y:S01]  /*1120*/  FFMA R30, R27, R11, R30 ;  /* 0x0000000b1b1e7223 */ /* 0x000fe2000000001e */
[----:B----4-:R-:W-:Y:S01]  /*1130*/  FMUL R27, R22, UR11 ;  /* 0x0000000b161b7c20 */ /* 0x010fe20008400000 */
[----:B------:R-:W0:Y:S03]  /*1140*/  LDS.128 R8, [UR5+0x260] ;  /* 0x00026005ff087984 */ /* 0x000e260008000c00 */
[C---:B-1----:R-:W-:Y:S01]  /*1150*/  FFMA R43, R27.reuse, R16, R43 ;  /* 0x000000101b2b7223 */ /* 0x042fe2000000002b */
[----:B------:R-:W-:Y:S01]  /*1160*/  FFMA R42, R27, R17, R42 ;  /* 0x000000111b2a7223 */ /* 0x000fe2000000002a */
[----:B------:R-:W-:-:S05]  /*1170*/  IMAD.WIDE R16, R6, 0x34, R20 ;  /* 0x0000003406107825 */ /* 0x000fca00078e0214 */
[----:B------:R1:W4:Y:S01]  /*1180*/  LDG.E R22, desc[UR8][R16.64] ;  /* 0x0000000810167981 */ /* 0x000322000c1e1900 */
[C---:B--2---:R-:W-:Y:S01]  /*1190*/  FFMA R45, R27.reuse, R12, R45 ;  /* 0x0000000c1b2d7223 */ /* 0x044fe2000000002d */
[C---:B------:R-:W-:Y:S01]  /*11a0*/  FFMA R44, R27.reuse, R13, R44 ;  /* 0x0000000d1b2c7223 */ /* 0x040fe2000000002c */
[C---:B------:R-:W-:Y:S01]  /*11b0*/  FFMA R29, R27.reuse, R14, R29 ;  /* 0x0000000e1b1d7223 */ /* 0x040fe2000000001d */
[C---:B------:R-:W-:Y:S02]  /*11c0*/  FFMA R36, R27.reuse, R15, R36 ;  /* 0x0000000f1b247223 */ /* 0x040fe40000000024 */
[----:B------:R-:W2:Y:S01]  /*11d0*/  LDS.128 R12, [UR5+0x270] ;  /* 0x00027005ff0c7984 */ /* 0x000ea20008000c00 */
[C---:B------:R-:W-:Y:S01]  /*11e0*/  FFMA R31, R27.reuse, R18, R31 ;  /* 0x000000121b1f7223 */ /* 0x040fe2000000001f */
[C---:B------:R-:W-:Y:S02]  /*11f0*/  FFMA R34, R27.reuse, R19, R34 ;  /* 0x000000131b227223 */ /* 0x040fe40000000022 */
[----:B-1----:R-:W1:Y:S01]  /*1200*/  LDS.128 R16, [UR5+0x280] ;  /* 0x00028005ff107984 */ /* 0x002e620008000c00 */
[C---:B0-----:R-:W-:Y:S01]  /*1210*/  FFMA R41, R27.reuse, R8, R41 ;  /* 0x000000081b297223 */ /* 0x041fe20000000029 */
[C---:B------:R-:W-:Y:S01]  /*1220*/  FFMA R40, R27.reuse, R9, R40 ;  /* 0x000000091b287223 */ /* 0x040fe20000000028 */
[C---:B------:R-:W-:Y:S01]  /*1230*/  FFMA R33, R27.reuse, R10, R33 ;  /* 0x0000000a1b217223 */ /* 0x040fe20000000021 */
[----:B------:R-:W-:-:S02]  /*1240*/  FFMA R32, R27, R11, R32 ;  /* 0x0000000b1b207223 */ /* 0x000fc40000000020 */
[----:B------:R-:W0:Y:S01]  /*1250*/  LDS.128 R8, [UR5+0x290] ;  /* 0x00029005ff087984 */ /* 0x000e220008000c00 */
[C---:B--2---:R-:W-:Y:S01]  /*1260*/  FFMA R39, R27.reuse, R12, R39 ;  /* 0x0000000c1b277223 */ /* 0x044fe20000000027 */
[C---:B------:R-:W-:Y:S01]  /*1270*/  FFMA R38, R27.reuse, R13, R38 ;  /* 0x0000000d1b267223 */ /* 0x040fe20000000026 */
[C---:B------:R-:W-:Y:S01]  /*1280*/  FFMA R35, R27.reuse, R14, R35 ;  /* 0x0000000e1b237223 */ /* 0x040fe20000000023 */
[----:B------:R-:W-:Y:S02]  /*1290*/  FFMA R30, R27, R15, R30 ;  /* 0x0000000f1b1e7223 */ /* 0x000fe4000000001e */
[----:B------:R-:W2:Y:S01]  /*12a0*/  LDS.128 R12, [UR5+0x2a0] ;  /* 0x0002a005ff0c7984 */ /* 0x000ea20008000c00 */
[----:B-----5:R-:W-:Y:S01]  /*12b0*/  FMUL R37, R26, UR11 ;  /* 0x0000000b1a257c20 */ /* 0x020fe20008400000 */
[----:B------:R-:W-:-:S06]  /*12c0*/  IMAD.WIDE R26, R6, 0x38, R20 ;  /* 0x00000038061a7825 */ /* 0x000fcc00078e0214 */
[----:B------:R-:W5:Y:S01]  /*12d0*/  LDG.E R27, desc[UR8][R26.64] ;  /* 0x000000081a1b7981 */ /* 0x000f62000c1e1900 */
[----:B------:R-:W-:-:S05]  /*12e0*/  IMAD.WIDE R20, R6, 0x3c, R20 ;  /* 0x0000003c06147825 */ /* 0x000fca00078e0214 */
[----:B------:R3:W5:Y:S01]  /*12f0*/  LDG.E R26, desc[UR8][R20.64] ;  /* 0x00000008141a7981 */ /* 0x000762000c1e1900 */
        /* <DEDUP_REMOVED lines=13> */
[C---:B------:R-:W-:Y:S02]  /*13d0*/  FFMA R32, R37.reuse, R15, R32 ;  /* 0x0000000f25207223 */ /* 0x040fe40000000020 */
[----:B------:R-:W2:Y:S01]  /*13e0*/  LDS.128 R12, [UR5+0x2d0] ;  /* 0x0002d005ff0c7984 */ /* 0x000ea20008000c00 */
[C---:B-1----:R-:W-:Y:S01]  /*13f0*/  FFMA R39, R37.reuse, R16, R39 ;  /* 0x0000001025277223 */ /* 0x042fe20000000027 */
[C---:B------:R-:W-:Y:S01]  /*1400*/  FFMA R38, R37.reuse, R17, R38 ;  /* 0x0000001125267223 */ /* 0x040fe20000000026 */
[C---:B------:R-:W-:Y:S01]  /*1410*/  FFMA R35, R37.reuse, R18, R35 ;  /* 0x0000001225237223 */ /* 0x040fe20000000023 */
[----:B------:R-:W-:-:S02]  /*1420*/  FFMA R30, R37, R19, R30 ;  /* 0x00000013251e7223 */ /* 0x000fc4000000001e */
[----:B------:R-:W1:Y:S01]  /*1430*/  LDS.128 R16, [UR5+0x2e0] ;  /* 0x0002e005ff107984 */ /* 0x000e620008000c00 */
[----:B------:R-:W-:-:S04]  /*1440*/  FMUL R28, R28, UR11 ;  /* 0x0000000b1c1c7c20 */ /* 0x000fc80008400000 */
[C---:B0-----:R-:W-:Y:S01]  /*1450*/  FFMA R45, R28.reuse, R8, R45 ;  /* 0x000000081c2d7223 */ /* 0x041fe2000000002d */
[C---:B------:R-:W-:Y:S01]  /*1460*/  FFMA R44, R28.reuse, R9, R44 ;  /* 0x000000091c2c7223 */ /* 0x040fe2000000002c */
[C---:B------:R-:W-:Y:S01]  /*1470*/  FFMA R29, R28.reuse, R10, R29 ;  /* 0x0000000a1c1d7223 */ /* 0x040fe2000000001d */
[C---:B------:R-:W-:Y:S01]  /*1480*/  FFMA R36, R28.reuse, R11, R36 ;  /* 0x0000000b1c247223 */ /* 0x040fe20000000024 */
[C---:B--2---:R-:W-:Y:S01]  /*1490*/  FFMA R43, R28.reuse, R12, R43 ;  /* 0x0000000c1c2b7223 */ /* 0x044fe2000000002b */
[C---:B------:R-:W-:Y:S01]  /*14a0*/  FFMA R42, R28.reuse, R13, R42 ;  /* 0x0000000d1c2a7223 */ /* 0x040fe2000000002a */
[C---:B------:R-:W-:Y:S01]  /*14b0*/  FFMA R31, R28.reuse, R14, R31 ;  /* 0x0000000e1c1f7223 */ /* 0x040fe2000000001f */
[C---:B------:R-:W-:Y:S01]  /*14c0*/  FFMA R34, R28.reuse, R15, R34 ;  /* 0x0000000f1c227223 */ /* 0x040fe20000000022 */
[----:B------:R-:W0:Y:S04]  /*14d0*/  LDS.128 R8, [UR5+0x2f0] ;  /* 0x0002f005ff087984 */ /* 0x000e280008000c00 */
[----:B------:R-:W2:Y:S01]  /*14e0*/  LDS.128 R12, [UR5+0x300] ;  /* 0x00030005ff0c7984 */ /* 0x000ea20008000c00 */
[C---:B-1----:R-:W-:Y:S01]  /*14f0*/  FFMA R41, R28.reuse, R16, R41 ;  /* 0x000000101c297223 */ /* 0x042fe20000000029 */
[C---:B------:R-:W-:Y:S01]  /*1500*/  FFMA R40, R28.reuse, R17, R40 ;  /* 0x000000111c287223 */ /* 0x040fe20000000028 */
[C---:B------:R-:W-:Y:S01]  /*1510*/  FFMA R33, R28.reuse, R18, R33 ;  /* 0x000000121c217223 */ /* 0x040fe20000000021 */
[----:B------:R-:W-:-:S02]  /*1520*/  FFMA R32, R28, R19, R32 ;  /* 0x000000131c207223 */ /* 0x000fc40000000020 */
[----:B------:R-:W1:Y:S01]  /*1530*/  LDS.128 R16, [UR5+0x310] ;  /* 0x00031005ff107984 */ /* 0x000e620008000c00 */
[C---:B0-----:R-:W-:Y:S01]  /*1540*/  FFMA R39, R28.reuse, R8, R39 ;  /* 0x000000081c277223 */ /* 0x041fe20000000027 */
[C---:B------:R-:W-:Y:S01]  /*1550*/  FFMA R38, R28.reuse, R9, R38 ;  /* 0x000000091c267223 */ /* 0x040fe20000000026 */
[C---:B------:R-:W-:Y:S01]  /*1560*/  FFMA R35, R28.reuse, R10, R35 ;  /* 0x0000000a1c237223 */ /* 0x040fe20000000023 */
[----:B------:R-:W-:Y:S02]  /*1570*/  FFMA R30, R28, R11, R30 ;  /* 0x0000000b1c1e7223 */ /* 0x000fe4000000001e */
[----:B------:R-:W0:Y:S01]  /*1580*/  LDS.128 R8, [UR5+0x320] ;  /* 0x00032005ff087984 */ /* 0x000e220008000c00 */
[----:B---3--:R-:W-:-:S04]  /*1590*/  FMUL R20, R23, UR11 ;  /* 0x0000000b17147c20 */ /* 0x008fc80008400000 */
[C---:B--2---:R-:W-:Y:S01]  /*15a0*/  FFMA R45, R20.reuse, R12, R45 ;  /* 0x0000000c142d7223 */ /* 0x044fe2000000002d */
[C---:B------:R-:W-:Y:S01]  /*15b0*/  FFMA R44, R20.reuse, R13, R44 ;  /* 0x0000000d142c7223 */ /* 0x040fe2000000002c */
[C---:B------:R-:W-:Y:S01]  /*15c0*/  FFMA R29, R20.reuse, R14, R29 ;  /* 0x0000000e141d7223 */ /* 0x040fe2000000001d */
[C---:B------:R-:W-:Y:S01]  /*15d0*/  FFMA R36, R20.reuse, R15, R36 ;  /* 0x0000000f14247223 */ /* 0x040fe20000000024 */
[C---:B-1----:R-:W-:Y:S01]  /*15e0*/  FFMA R43, R20.reuse, R16, R43 ;  /* 0x00000010142b7223 */ /* 0x042fe2000000002b */
        /* <DEDUP_REMOVED lines=8> */
[----:B------:R-:W-:-:S02]  /*1670*/  FFMA R32, R20, R11, R32 ;  /* 0x0000000b14207223 */ /* 0x000fc40000000020 */
[----:B------:R-:W0:Y:S01]  /*1680*/  LDS.128 R8, [UR5+0x350] ;  /* 0x00035005ff087984 */ /* 0x000e220008000c00 */
[----:B----4-:R-:W-:Y:S01]  /*1690*/  FMUL R28, R22, UR11 ;  /* 0x0000000b161c7c20 */ /* 0x010fe20008400000 */
        /* <DEDUP_REMOVED lines=8> */
[----:B------:R-:W1:Y:S04]  /*1720*/  LDS.128 R12, [UR5+0x360] ;  /* 0x00036005ff0c7984 */ /* 0x000e680008000c00 */
[----:B------:R-:W2:Y:S01]  /*1730*/  LDS.128 R16, [UR5+0x370] ;  /* 0x00037005ff107984 */ /* 0x000ea20008000c00 */
[----:B0-----:R-:W-:-:S03]  /*1740*/  FFMA R43, R28, R8, R43 ;  /* 0x000000081c2b7223 */ /* 0x001fc6000000002b */
[----:B------:R-:W0:Y:S01]  /*1750*/  LDS.128 R20, [UR5+0x380] ;  /* 0x00038005ff147984 */ /* 0x000e220008000c00 */
        /* <DEDUP_REMOVED lines=12> */
[----:B------:R-:W1:Y:S04]  /*1820*/  LDS.128 R12, [UR5+0x3b0] ;  /* 0x0003b005ff0c7984 */ /* 0x000e680008000c00 */
[----:B------:R-:W2:Y:S01]  /*1830*/  LDS.128 R16, [UR5+0x3a0] ;  /* 0x0003a005ff107984 */ /* 0x000ea20008000c00 */
[----:B-----5:R-:W-:-:S04]  /*1840*/  FMUL R28, R27, UR11 ;  /* 0x0000000b1b1c7c20 */ /* 0x020fc80008400000 */
[C---:B0-----:R-:W-:Y:S01]  /*1850*/  FFMA R45, R28.reuse, R20, R45 ;  /* 0x000000141c2d7223 */ /* 0x041fe2000000002d */
[C---:B------:R-:W-:Y:S01]  /*1860*/  FFMA R44, R28.reuse, R21, R44 ;  /* 0x000000151c2c7223 */ /* 0x040fe2000000002c */
[C---:B------:R-:W-:Y:S01]  /*1870*/  FFMA R29, R28.reuse, R22, R29 ;  /* 0x000000161c1d7223 */ /* 0x040fe2000000001d */
[C---:B------:R-:W-:Y:S02]  /*1880*/  FFMA R36, R28.reuse, R23, R36 ;  /* 0x000000171c247223 */ /* 0x040fe40000000024 */
[----:B------:R-:W0:Y:S01]  /*1890*/  LDS.128 R20, [UR5+0x3c0] ;  /* 0x0003c005ff147984 */ /* 0x000e220008000c00 */
[C---:B---3--:R-:W-:Y:S01]  /*18a0*/  FFMA R43, R28.reuse, R8, R43 ;  /* 0x000000081c2b7223 */ /* 0x048fe2000000002b */
[C---:B------:R-:W-:Y:S01]  /*18b0*/  FFMA R42, R28.reuse, R9, R42 ;  /* 0x000000091c2a7223 */ /* 0x040fe2000000002a */
[C---:B------:R-:W-:Y:S01]  /*18c0*/  FFMA R31, R28.reuse, R10, R31 ;  /* 0x0000000a1c1f7223 */ /* 0x040fe2000000001f */
[C---:B------:R-:W-:Y:S02]  /*18d0*/  FFMA R34, R28.reuse, R11, R34 ;  /* 0x0000000b1c227223 */ /* 0x040fe40000000022 */
[----:B------:R-:W3:Y:S01]  /*18e0*/  LDS.128 R8, [UR5+0x3e0] ;  /* 0x0003e005ff087984 */ /* 0x000ee20008000c00 */
[C---:B-1----:R-:W-:Y:S01]  /*18f0*/  FFMA R39, R28.reuse, R12, R39 ;  /* 0x0000000c1c277223 */ /* 0x042fe20000000027 */
[C---:B------:R-:W-:Y:S01]  /*1900*/  FFMA R38, R28.reuse, R13, R38 ;  /* 0x0000000d1c267223 */ /* 0x040fe20000000026 */
[C---:B------:R-:W-:Y:S01]  /*1910*/  FFMA R35, R28.reuse, R14, R35 ;  /* 0x0000000e1c237223 */ /* 0x040fe20000000023 */
[C---:B--2---:R-:W-:Y:S01]  /*1920*/  FFMA R41, R28.reuse, R16, R41 ;  /* 0x000000101c297223 */ /* 0x044fe20000000029 */
[C---:B------:R-:W-:Y:S01]  /*1930*/  FFMA R40, R28.reuse, R17, R40 ;  /* 0x000000111c287223 */ /* 0x040fe20000000028 */
[C---:B------:R-:W-:Y:S01]  /*1940*/  FFMA R33, R28.reuse, R18, R33 ;  /* 0x000000121c217223 */ /* 0x040fe20000000021 */
[C---:B------:R-:W-:Y:S01]  /*1950*/  FFMA R32, R28.reuse, R19, R32 ;  /* 0x000000131c207223 */ /* 0x040fe20000000020 */
[----:B------:R-:W-:Y:S01]  /*1960*/  FFMA R28, R28, R15, R30 ;  /* 0x0000000f1c1c7223 */ /* 0x000fe2000000001e */
[----:B------:R-:W1:Y:S04]  /*1970*/  LDS.128 R16, [UR5+0x3d0] ;  /* 0x0003d005ff107984 */ /* 0x000e680008000c00 */
[----:B------:R-:W2:Y:S01]  /*1980*/  LDS.128 R12, [UR5+0x3f0] ;  /* 0x0003f005ff0c7984 */ /* 0x000ea20008000c00 */
[----:B------:R-:W-:Y:S01]  /*1990*/  ULEA UR7, UR10, UR7, 0x4 ;  /* 0x000000070a077291 */ /* 0x000fe2000f8e20ff */
[----:B------:R-:W-:-:S03]  /*19a0*/  FMUL R26, R26, UR11 ;  /* 0x0000000b1a1a7c20 */ /* 0x000fc60008400000 */
[----:B------:R-:W-:Y:S01]  /*19b0*/  UISETP.GE.AND UP0, UPT, UR7, UR12, UPT ;  /* 0x0000000c0700728c */ /* 0x000fe2000bf06270 */
[----:B------:R-:W-:Y:S01]  /*19c0*/  LEA R25, R6, R25, 0x4 ;  /* 0x0000001906197211 */ /* 0x000fe200078e20ff */
[C---:B0-----:R-:W-:Y:S01]  /*19d0*/  FFMA R44, R26.reuse, R21, R44 ;  /* 0x000000151a2c7223 */ /* 0x041fe2000000002c */
[----:B------:R-:W-:Y:S02]  /*19e0*/  MOV R21, UR10 ;  /* 0x0000000a00157c02 */ /* 0x000fe40008000f00 */
[----:B------:R-:W-:Y:S01]  /*19f0*/  MOV R6, UR10 ;  /* 0x0000000a00067c02 */ /* 0x000fe20008000f00 */
[C---:B------:R-:W-:Y:S01]  /*1a00*/  FFMA R45, R26.reuse, R20, R45 ;  /* 0x000000141a2d7223 */ /* 0x040fe2000000002d */
[C---:B------:R-:W-:Y:S01]  /*1a10*/  LEA R24, R21.reuse, R24, 0x4 ;  /* 0x0000001815187211 */ /* 0x040fe200078e20ff */
[----:B------:R-:W-:Y:S01]  /*1a20*/  FFMA R29, R26, R22, R29 ;  /* 0x000000161a1d7223 */ /* 0x000fe2000000001d */
[----:B------:R-:W-:Y:S01]  /*1a30*/  LEA R7, R6, R7, 0x4 ;  /* 0x0000000706077211 */ /* 0x000fe200078e20ff */
[C---:B------:R-:W-:Y:S01]  /*1a40*/  FFMA R36, R26.reuse, R23, R36 ;  /* 0x000000171a247223 */ /* 0x040fe20000000024 */
[C---:B------:R-:W-:Y:S01]  /*1a50*/  LEA R2, R21.reuse, R2, 0x4 ;  /* 0x0000000215027211 */ /* 0x040fe200078e20ff */
[C---:B---3--:R-:W-:Y:S01]  /*1a60*/  FFMA R41, R26.reuse, R8, R41 ;  /* 0x000000081a297223 */ /* 0x048fe20000000029 */
[----:B------:R-:W-:Y:S01]  /*1a70*/  LEA R4, R21, R4, 0x4 ;  /* 0x0000000415047211 */ /* 0x000fe200078e20ff */
        /* <DEDUP_REMOVED lines=11> */
[----:B------:R-:W-:Y:S06]  /*1b30*/  BAR.SYNC.DEFER_BLOCKING 0x0 ;  /* 0x0000000000007b1d */ /* 0x000fec0000010000 */
[----:B------:R-:W-:Y:S05]  /*1b40*/  BRA.U !UP0, `(.L_x_27) ;  /* 0xffffffe508c07547 */ /* 0x000fea000b83ffff */
.L_x_26:
[----:B------:R-:W0:Y:S01]  /*1b50*/  LDC.64 R6, c[0x0][0x3b0] ;  /* 0x0000ec00ff067b82 */ /* 0x000e220000000a00 */
[----:B--2-4-:R-:W-:-:S04]  /*1b60*/  LEA R0, R5, R0, 0x6 ;  /* 0x0000000005007211 */ /* 0x014fc800078e30ff */
[----:B---3--:R-:W-:-:S03]  /*1b70*/  LEA R3, R3, R0, 0x4 ;  /* 0x0000000003037211 */ /* 0x008fc600078e20ff */
[----:B------:R-:W1:Y:S02]  /*1b80*/  LDC.64 R8, c[0x0][0x3a8] ;  /* 0x0000ea00ff087b82 */ /* 0x000e640000000a00 */
[----:B0-----:R-:W-:-:S04]  /*1b90*/  IMAD R6, R3, R6, RZ ;  /* 0x0000000603067224 */ /* 0x001fc800078e02ff */
[----:B------:R-:W-:-:S04]  /*1ba0*/  IMAD R3, R7, UR4, R6 ;  /* 0x0000000407037c24 */ /* 0x000fc8000f8e0206 */
[----:B-1----:R-:W-:-:S05]  /*1bb0*/  IMAD.WIDE R8, R3, 0x4, R8 ;  /* 0x0000000403087825 */ /* 0x002fca00078e0208 */
[----:B------:R-:W2:Y:S01]  /*1bc0*/  LDG.E R0, desc[UR8][R8.64] ;  /* 0x0000000808007981 */ /* 0x000ea2000c1e1900 */
[----:B------:R-:W-:-:S04]  /*1bd0*/  IMAD.WIDE R2, R7, 0x4, R8 ;  /* 0x0000000407027825 */ /* 0x000fc800078e0208 */
[----:B--2---:R-:W-:-:S05]  /*1be0*/  FADD R45, R0, R45 ;  /* 0x0000002d002d7221 */ /* 0x004fca0000000000 */
[----:B------:R0:W-:Y:S04]  /*1bf0*/  STG.E desc[UR8][R8.64], R45 ;  /* 0x0000002d08007986 */ /* 0x0001e8000c101908 */
[----:B------:R-:W2:Y:S02]  /*1c00*/  LDG.E R5, desc[UR8][R2.64] ;  /* 0x0000000802057981 */ /* 0x000ea4000c1e1900 */
[----:B--2---:R-:W-:Y:S01]  /*1c10*/  FADD R13, R5, R44 ;  /* 0x0000002c050d7221 */ /* 0x004fe20000000000 */
[----:B------:R-:W-:-:S04]  /*1c20*/  IMAD.WIDE R4, R7, 0x4, R2 ;  /* 0x0000000407047825 */ /* 0x000fc800078e0202 */
[----:B------:R1:W-:Y:S04]  /*1c30*/  STG.E desc[UR8][R2.64], R13 ;  /* 0x0000000d02007986 */ /* 0x0003e8000c101908 */
[----:B------:R-:W2:Y:S01]  /*1c40*/  LDG.E R0, desc[UR8][R4.64] ;  /* 0x0000000804007981 */ /* 0x000ea2000c1e1900 */
[----:B------:R-:W-:-:S04]  /*1c50*/  IMAD.WIDE R10, R7, 0x4, R4 ;  /* 0x00000004070a7825 */ /* 0x000fc800078e0204 */
[----:B--2---:R-:W-:-:S05]  /*1c60*/  FADD R29, R0, R29 ;  /* 0x0000001d001d7221 */ /* 0x004fca0000000000 */
[----:B------:R2:W-:Y:S04]  /*1c70*/  STG.E desc[UR8][R4.64], R29 ;  /* 0x0000001d04007986 */ /* 0x0005e8000c101908 */
[----:B------:R-:W3:Y:S01]  /*1c80*/  LDG.E R15, desc[UR8][R10.64] ;  /* 0x000000080a0f7981 */ /* 0x000ee2000c1e1900 */
[----:B0-----:R-:W-:-:S04]  /*1c90*/  IMAD.WIDE R8, R7, 0x4, R10 ;  /* 0x0000000407087825 */ /* 0x001fc800078e020a */
[----:B---3--:R-:W-:-:S05]  /*1ca0*/  FADD R15, R15, R36 ;  /* 0x000000240f0f7221 */ /* 0x008fca0000000000 */
[----:B------:R0:W-:Y:S04]  /*1cb0*/  STG.E desc[UR8][R10.64], R15 ;  /* 0x0000000f0a007986 */ /* 0x0001e8000c101908 */
[----:B------:R-:W3:Y:S01]  /*1cc0*/  LDG.E R0, desc[UR8][R8.64] ;  /* 0x0000000808007981 */ /* 0x000ee2000c1e1900 */
[----:B-1----:R-:W-:-:S04]  /*1cd0*/  IMAD.WIDE R2, R7, 0x4, R8 ;  /* 0x0000000407027825 */ /* 0x002fc800078e0208 */
[----:B---3--:R-:W-:-:S05]  /*1ce0*/  FADD R43, R0, R43 ;  /* 0x0000002b002b7221 */ /* 0x008fca0000000000 */
[----:B------:R1:W-:Y:S04]  /*1cf0*/  STG.E desc[UR8][R8.64], R43 ;  /* 0x0000002b08007986 */ /* 0x0003e8000c101908 */
[----:B------:R-:W3:Y:S01]  /*1d00*/  LDG.E R13, desc[UR8][R2.64] ;  /* 0x00000008020d7981 */ /* 0x000ee2000c1e1900 */
[----:B--2---:R-:W-:-:S04]  /*1d10*/  IMAD.WIDE R4, R7, 0x4, R2 ;  /* 0x0000000407047825 */ /* 0x004fc800078e0202 */
[----:B---3--:R-:W-:-:S05]  /*1d20*/  FADD R13, R13, R42 ;  /* 0x0000002a0d0d7221 */ /* 0x008fca0000000000 */
        /* <DEDUP_REMOVED lines=28> */
[----:B------:R-:W-:Y:S04]  /*1ef0*/  STG.E desc[UR8][R8.64], R39 ;  /* 0x0000002708007986 */ /* 0x000fe8000c101908 */
[----:B------:R-:W3:Y:S01]  /*1f00*/  LDG.E R13, desc[UR8][R2.64] ;  /* 0x00000008020d7981 */ /* 0x000ee2000c1e1900 */
[----:B-1----:R-:W-:-:S04]  /*1f10*/  IMAD.WIDE R4, R7, 0x4, R2 ;  /* 0x0000000407047825 */ /* 0x002fc800078e0202 */
[----:B---3--:R-:W-:-:S05]  /*1f20*/  FADD R13, R13, R38 ;  /* 0x000000260d0d7221 */ /* 0x008fca0000000000 */
[----:B------:R-:W-:Y:S04]  /*1f30*/  STG.E desc[UR8][R2.64], R13 ;  /* 0x0000000d02007986 */ /* 0x000fe8000c101908 */
[----:B------:R-:W3:Y:S01]  /*1f40*/  LDG.E R0, desc[UR8][R4.64] ;  /* 0x0000000804007981 */ /* 0x000ee2000c1e1900 */
[----:B------:R-:W-:-:S04]  /*1f50*/  IMAD.WIDE R6, R7, 0x4, R4 ;  /* 0x0000000407067825 */ /* 0x000fc800078e0204 */
[----:B---3--:R-:W-:-:S05]  /*1f60*/  FADD R35, R0, R35 ;  /* 0x0000002300237221 */ /* 0x008fca0000000000 */
[----:B------:R-:W-:Y:S04]  /*1f70*/  STG.E desc[UR8][R4.64], R35 ;  /* 0x0000002304007986 */ /* 0x000fe8000c101908 */
[----:B--2---:R-:W2:Y:S02]  /*1f80*/  LDG.E R11, desc[UR8][R6.64] ;  /* 0x00000008060b7981 */ /* 0x004ea4000c1e1900 */
[----:B--2---:R-:W-:-:S05]  /*1f90*/  FADD R11, R11, R28 ;  /* 0x0000001c0b0b7221 */ /* 0x004fca0000000000 */
[----:B------:R-:W-:Y:S01]  /*1fa0*/  STG.E desc[UR8][R6.64], R11 ;  /* 0x0000000b06007986 */ /* 0x000fe2000c101908 */
[----:B------:R-:W-:Y:S05]  /*1fb0*/  EXIT ;  /* 0x000000000000794d */ /* 0x000fea0003800000 */
.L_x_28:
        /* <DEDUP_REMOVED lines=12> */
.L_x_31:


//--------------------- .nv.shared.reserved.0     --------------------------
	.section	.nv.shared.reserved.0,"aw",@nobits
	.weak		__nv_reservedSMEM_offset_0_alias
	.size		__nv_reservedSMEM_offset_0_alias, 0, 64
	.other		__nv_reservedSMEM_offset_0_alias,@"STO_CUDA_RESERVED_SHARED STV_DEFAULT"
__nv_reservedSMEM_offset_0_alias:
	.zero		0
	.zero		64


//--------------------- .nv.shared._Z27k_gemm_f32_nonblockmultipleiiifPKfiiS0_iiPfii --------------------------
	.section	.nv.shared._Z27k_gemm_f32_nonblockmultipleiiifPKfiiS0_iiPfii,"aw",@nobits
	.sectionflags	@""
	.align	4
.nv.shared._Z27k_gemm_f32_nonblockmultipleiiifPKfiiS0_iiPfii:
	.zero		2048


//--------------------- .nv.shared._Z10k_gemm_f32fPKfiiS0_iiPfii --------------------------
	.section	.nv.shared._Z10k_gemm_f32fPKfiiS0_iiPfii,"aw",@nobits
	.sectionflags	@""
	.align	4
.nv.shared._Z10k_gemm_f32fPKfiiS0_iiPfii:
	.zero		2048


//--------------------- .nv.constant0._Z10k_scal_f32iifPfii --------------------------
	.section	.nv.constant0._Z10k_scal_f32iifPfii,"a",@progbits
	.sectionflags	@""
	.align	4
.nv.constant0._Z10k_scal_f32iifPfii:
	.zero		928


//--------------------- .nv.constant0._Z27k_gemm_f32_nonblockmultipleiiifPKfiiS0_iiPfii --------------------------
	.section	.nv.constant0._Z27k_gemm_f32_nonblockmultipleiiifPKfiiS0_iiPfii,"a",@progbits
	.sectionflags	@""
	.align	4
.nv.constant0._Z27k_gemm_f32_nonblockmultipleiiifPKfiiS0_iiPfii:
	.zero		960


//--------------------- .nv.constant0._Z10k_gemm_f32fPKfiiS0_iiPfii --------------------------
	.section	.nv.constant0._Z10k_gemm_f32fPKfiiS0_iiPfii,"a",@progbits
	.sectionflags	@""
	.align	4
.nv.constant0._Z10k_gemm_f32fPKfiiS0_iiPfii:
	.zero		952


//--------------------- SYMBOLS --------------------------

	.type		.nv.reservedSmem.offset0,@object
	.size		.nv.reservedSmem.offset0,0x4
	.type		.nv.reservedSmem.cap,@object
	.size		.nv.reservedSmem.cap,0x4
